	.target	sm_100a

	.elftype	@"ET_EXEC"


//--------------------- .note.nv.tkinfo           --------------------------
	.section	.note.nv.tkinfo,"",@"SHT_NOTE"
	.sectionflags	@"SHF_NOTE_NV_TKINFO"
	.tkinfo
        /*0018*/ 	.word	0x00000002
        /*0030*/ 	.string	""
        /*0030*/ 	.string	"ptxas"
        /*0030*/ 	.string	"Cuda compilation tools, release 13.0, V13.0.88"
        /*0030*/ 	.string	"Build cuda_13.0.r13.0/compiler.36424714_0"
        /*0030*/ 	.string	"-arch sm_100a -m 64 "



//--------------------- .note.nv.cuinfo           --------------------------
	.section	.note.nv.cuinfo,"",@"SHT_NOTE"
	.sectionflags	@"SHF_NOTE_NV_CUINFO"
        /*0018*/ 	.short	0x0002
        /*001a*/ 	.short	0x0064
        /*001c*/ 	.short	0x0082
	.zero		2


//--------------------- .nv.info                  --------------------------
	.section	.nv.info,"",@"SHT_CUDA_INFO"
	.align	4


	//----- nvinfo : EIATTR_REGCOUNT
	.align		4
        /*0000*/ 	.byte	0x04, 0x2f
        /*0002*/ 	.short	(.L_19 - .L_18)
	.align		4
.L_18:
        /*0004*/ 	.word	index@(_ZN7cutlass13device_kernelINS_4gemm6kernel13GemmUniversalIN4cute5tupleIJiiiiEEENS1_10collective13CollectiveMmaINS1_35MainloopSm100TmaUmmaWarpSpecializedILi41ELi2ELi4ENS5_IJNS4_1CILi2EEESB_NSA_ILi1EEEEEEEENS5_IJNSA_ILi256EEENSA_ILi64EEENSA_ILi32EEEEEENS_12float_e4m3_tENS5_IJlSC_lEEESJ_SK_NS4_8TiledMMAINS4_8MMA_AtomIJNS4_10MMA_TraitsINS4_25SM100_MMA_F8F6F4_2x1SM_SSEJSJ_SJ_fSF_SG_NS4_17integral_constantINS4_4UMMA5MajorELSR_0EEESS_NSP_INSQ_7ScaleInELST_0EEESU_EEEEEENS4_6LayoutINS5_IJSC_SC_SC_EEENS5_IJNSA_ILi0EEESZ_SZ_EEEEENS5_IJNS4_10UnderscoreES12_S12_EEEEENS4_28SM100_TMA_2SM_LOAD_MULTICASTENS4_14ComposedLayoutINS4_7SwizzleILi1ELi4ELi3EEENS4_18smem_ptr_flag_bitsILi8EEENSX_INS5_IJNSA_ILi8EEESH_EEENS5_IJSH_SC_EEEEEEEvNS4_8identityENS4_18SM100_TMA_2SM_LOADES1F_vS1G_EENS_8epilogue10collective18CollectiveEpilogueINS1J_23Sm100TmaWarpSpecializedILi1ELi1ELi64ELb0ELb0EEEJNS5_IJNSA_ILi128EEESG_SH_EEENS5_IJNSX_IS1O_SC_EENSX_ISG_SC_EEEEESJ_SK_SJ_SK_NS1J_6fusion15FusionCallbacksIS1N_NS1T_17LinearCombinationISJ_fSJ_fLNS_15FloatRoundStyleE2EEES1P_S1S_JEEENS4_5SM1004TMEM4LOAD26SM100_TMEM_LOAD_32dp32b64xENS4_13SM90_TMA_LOADENS16_INS17_ILi2ELi4ELi3EEES1A_NSX_INS5_IJS1B_SG_EEENS5_IJSG_SC_EEEEEEENS4_39AutoVectorizingCopyWithAssumedAlignmentILi128EEENS4_14SM90_TMA_STOREES28_S2A_S2A_EEEvvEEEEvNT_6ParamsE)
        /*0008*/ 	.word	0x0000009a


	//----- nvinfo : EIATTR_FRAME_SIZE
	.align		4
.L_19:
        /*000c*/ 	.byte	0x04, 0x11
        /*000e*/ 	.short	(.L_21 - .L_20)
	.align		4
.L_20:
        /*0010*/ 	.word	index@($__internal_2_$__cuda_sm10x_tcgen05_guardrail_trap_unallocated_columns_being_dealloced)
        /*0014*/ 	.word	0x00000000


	//----- nvinfo : EIATTR_FRAME_SIZE
	.align		4
.L_21:
        /*0018*/ 	.byte	0x04, 0x11
        /*001a*/ 	.short	(.L_23 - .L_22)
	.align		4
.L_22:
        /*001c*/ 	.word	index@($__internal_1_$__cuda_sm10x_tcgen05_guardrail_trap_phase_invalid_during_alloc)
        /*0020*/ 	.word	0x00000000


	//----- nvinfo : EIATTR_FRAME_SIZE
	.align		4
.L_23:
        /*0024*/ 	.byte	0x04, 0x11
        /*0026*/ 	.short	(.L_25 - .L_24)
	.align		4
.L_24:
        /*0028*/ 	.word	index@($__internal_0_$__cuda_sm10x_tcgen05_guardrail_trap_col_being_dealloced_not_returned_by_alloc)
        /*002c*/ 	.word	0x00000000


	//----- nvinfo : EIATTR_FRAME_SIZE
	.align		4
.L_25:
        /*0030*/ 	.byte	0x04, 0x11
        /*0032*/ 	.short	(.L_27 - .L_26)
	.align		4
.L_26:
        /*0034*/ 	.word	index@(_ZN7cutlass13device_kernelINS_4gemm6kernel13GemmUniversalIN4cute5tupleIJiiiiEEENS1_10collective13CollectiveMmaINS1_35MainloopSm100TmaUmmaWarpSpecializedILi41ELi2ELi4ENS5_IJNS4_1CILi2EEESB_NSA_ILi1EEEEEEEENS5_IJNSA_ILi256EEENSA_ILi64EEENSA_ILi32EEEEEENS_12float_e4m3_tENS5_IJlSC_lEEESJ_SK_NS4_8TiledMMAINS4_8MMA_AtomIJNS4_10MMA_TraitsINS4_25SM100_MMA_F8F6F4_2x1SM_SSEJSJ_SJ_fSF_SG_NS4_17integral_constantINS4_4UMMA5MajorELSR_0EEESS_NSP_INSQ_7ScaleInELST_0EEESU_EEEEEENS4_6LayoutINS5_IJSC_SC_SC_EEENS5_IJNSA_ILi0EEESZ_SZ_EEEEENS5_IJNS4_10UnderscoreES12_S12_EEEEENS4_28SM100_TMA_2SM_LOAD_MULTICASTENS4_14ComposedLayoutINS4_7SwizzleILi1ELi4ELi3EEENS4_18smem_ptr_flag_bitsILi8EEENSX_INS5_IJNSA_ILi8EEESH_EEENS5_IJSH_SC_EEEEEEEvNS4_8identityENS4_18SM100_TMA_2SM_LOADES1F_vS1G_EENS_8epilogue10collective18CollectiveEpilogueINS1J_23Sm100TmaWarpSpecializedILi1ELi1ELi64ELb0ELb0EEEJNS5_IJNSA_ILi128EEESG_SH_EEENS5_IJNSX_IS1O_SC_EENSX_ISG_SC_EEEEESJ_SK_SJ_SK_NS1J_6fusion15FusionCallbacksIS1N_NS1T_17LinearCombinationISJ_fSJ_fLNS_15FloatRoundStyleE2EEES1P_S1S_JEEENS4_5SM1004TMEM4LOAD26SM100_TMEM_LOAD_32dp32b64xENS4_13SM90_TMA_LOADENS16_INS17_ILi2ELi4ELi3EEES1A_NSX_INS5_IJS1B_SG_EEENS5_IJSG_SC_EEEEEEENS4_39AutoVectorizingCopyWithAssumedAlignmentILi128EEENS4_14SM90_TMA_STOREES28_S2A_S2A_EEEvvEEEEvNT_6ParamsE)
        /*0038*/ 	.word	0x00000000


	//----- nvinfo : EIATTR_MIN_STACK_SIZE
	.align		4
.L_27:
        /*003c*/ 	.byte	0x04, 0x12
        /*003e*/ 	.short	(.L_29 - .L_28)
	.align		4
.L_28:
        /*0040*/ 	.word	index@(_ZN7cutlass13device_kernelINS_4gemm6kernel13GemmUniversalIN4cute5tupleIJiiiiEEENS1_10collective13CollectiveMmaINS1_35MainloopSm100TmaUmmaWarpSpecializedILi41ELi2ELi4ENS5_IJNS4_1CILi2EEESB_NSA_ILi1EEEEEEEENS5_IJNSA_ILi256EEENSA_ILi64EEENSA_ILi32EEEEEENS_12float_e4m3_tENS5_IJlSC_lEEESJ_SK_NS4_8TiledMMAINS4_8MMA_AtomIJNS4_10MMA_TraitsINS4_25SM100_MMA_F8F6F4_2x1SM_SSEJSJ_SJ_fSF_SG_NS4_17integral_constantINS4_4UMMA5MajorELSR_0EEESS_NSP_INSQ_7ScaleInELST_0EEESU_EEEEEENS4_6LayoutINS5_IJSC_SC_SC_EEENS5_IJNSA_ILi0EEESZ_SZ_EEEEENS5_IJNS4_10UnderscoreES12_S12_EEEEENS4_28SM100_TMA_2SM_LOAD_MULTICASTENS4_14ComposedLayoutINS4_7SwizzleILi1ELi4ELi3EEENS4_18smem_ptr_flag_bitsILi8EEENSX_INS5_IJNSA_ILi8EEESH_EEENS5_IJSH_SC_EEEEEEEvNS4_8identityENS4_18SM100_TMA_2SM_LOADES1F_vS1G_EENS_8epilogue10collective18CollectiveEpilogueINS1J_23Sm100TmaWarpSpecializedILi1ELi1ELi64ELb0ELb0EEEJNS5_IJNSA_ILi128EEESG_SH_EEENS5_IJNSX_IS1O_SC_EENSX_ISG_SC_EEEEESJ_SK_SJ_SK_NS1J_6fusion15FusionCallbacksIS1N_NS1T_17LinearCombinationISJ_fSJ_fLNS_15FloatRoundStyleE2EEES1P_S1S_JEEENS4_5SM1004TMEM4LOAD26SM100_TMEM_LOAD_32dp32b64xENS4_13SM90_TMA_LOADENS16_INS17_ILi2ELi4ELi3EEES1A_NSX_INS5_IJS1B_SG_EEENS5_IJSG_SC_EEEEEEENS4_39AutoVectorizingCopyWithAssumedAlignmentILi128EEENS4_14SM90_TMA_STOREES28_S2A_S2A_EEEvvEEEEvNT_6ParamsE)
        /*0044*/ 	.word	0x00000000
.L_29:


//--------------------- .nv.compat                --------------------------
	.section	.nv.compat,"",@"SHT_CUDA_COMPAT_INFO"
	.align	4
        /*0000*/ 	.byte	0x02, 0x09, 0x01, 0x00, 0x02, 0x02, 0x02, 0x00, 0x02, 0x05, 0x05, 0x00, 0x03, 0x07, 0x01, 0x01
        /*0010*/ 	.byte	0x02, 0x03, 0x01, 0x00, 0x02, 0x06, 0x01, 0x00, 0x04, 0x0b, 0x08, 0x00, 0x09, 0x00, 0x00, 0x00
        /*0020*/ 	.byte	0x00, 0x00, 0x00, 0x00


//--------------------- .nv.info._ZN7cutlass13device_kernelINS_4gemm6kernel13GemmUniversalIN4cute5tupleIJiiiiEEENS1_10collective13CollectiveMmaINS1_35MainloopSm100TmaUmmaWarpSpecializedILi41ELi2ELi4ENS5_IJNS4_1CILi2EEESB_NSA_ILi1EEEEEEEENS5_IJNSA_ILi256EEENSA_ILi64EEENSA_ILi32EEEEEENS_12float_e4m3_tENS5_IJlSC_lEEESJ_SK_NS4_8TiledMMAINS4_8MMA_AtomIJNS4_10MMA_TraitsINS4_25SM100_MMA_F8F6F4_2x1SM_SSEJSJ_SJ_fSF_SG_NS4_17integral_constantINS4_4UMMA5MajorELSR_0EEESS_NSP_INSQ_7ScaleInELST_0EEESU_EEEEEENS4_6LayoutINS5_IJSC_SC_SC_EEENS5_IJNSA_ILi0EEESZ_SZ_EEEEENS5_IJNS4_10UnderscoreES12_S12_EEEEENS4_28SM100_TMA_2SM_LOAD_MULTICASTENS4_14ComposedLayoutINS4_7SwizzleILi1ELi4ELi3EEENS4_18smem_ptr_flag_bitsILi8EEENSX_INS5_IJNSA_ILi8EEESH_EEENS5_IJSH_SC_EEEEEEEvNS4_8identityENS4_18SM100_TMA_2SM_LOADES1F_vS1G_EENS_8epilogue10collective18CollectiveEpilogueINS1J_23Sm100TmaWarpSpecializedILi1ELi1ELi64ELb0ELb0EEEJNS5_IJNSA_ILi128EEESG_SH_EEENS5_IJNSX_IS1O_SC_EENSX_ISG_SC_EEEEESJ_SK_SJ_SK_NS1J_6fusion15FusionCallbacksIS1N_NS1T_17LinearCombinationISJ_fSJ_fLNS_15FloatRoundStyleE2EEES1P_S1S_JEEENS4_5SM1004TMEM4LOAD26SM100_TMEM_LOAD_32dp32b64xENS4_13SM90_TMA_LOADENS16_INS17_ILi2ELi4ELi3EEES1A_NSX_INS5_IJS1B_SG_EEENS5_IJSG_SC_EEEEEEENS4_39AutoVectorizingCopyWithAssumedAlignmentILi128EEENS4_14SM90_TMA_STOREES28_S2A_S2A_EEEvvEEEEvNT_6ParamsE --------------------------
	.section	.nv.info._ZN7cutlass13device_kernelINS_4gemm6kernel13GemmUniversalIN4cute5tupleIJiiiiEEENS1_10collective13CollectiveMmaINS1_35MainloopSm100TmaUmmaWarpSpecializedILi41ELi2ELi4ENS5_IJNS4_1CILi2EEESB_NSA_ILi1EEEEEEEENS5_IJNSA_ILi256EEENSA_ILi64EEENSA_ILi32EEEEEENS_12float_e4m3_tENS5_IJlSC_lEEESJ_SK_NS4_8TiledMMAINS4_8MMA_AtomIJNS4_10MMA_TraitsINS4_25SM100_MMA_F8F6F4_2x1SM_SSEJSJ_SJ_fSF_SG_NS4_17integral_constantINS4_4UMMA5MajorELSR_0EEESS_NSP_INSQ_7ScaleInELST_0EEESU_EEEEEENS4_6LayoutINS5_IJSC_SC_SC_EEENS5_IJNSA_ILi0EEESZ_SZ_EEEEENS5_IJNS4_10UnderscoreES12_S12_EEEEENS4_28SM100_TMA_2SM_LOAD_MULTICASTENS4_14ComposedLayoutINS4_7SwizzleILi1ELi4ELi3EEENS4_18smem_ptr_flag_bitsILi8EEENSX_INS5_IJNSA_ILi8EEESH_EEENS5_IJSH_SC_EEEEEEEvNS4_8identityENS4_18SM100_TMA_2SM_LOADES1F_vS1G_EENS_8epilogue10collective18CollectiveEpilogueINS1J_23Sm100TmaWarpSpecializedILi1ELi1ELi64ELb0ELb0EEEJNS5_IJNSA_ILi128EEESG_SH_EEENS5_IJNSX_IS1O_SC_EENSX_ISG_SC_EEEEESJ_SK_SJ_SK_NS1J_6fusion15FusionCallbacksIS1N_NS1T_17LinearCombinationISJ_fSJ_fLNS_15FloatRoundStyleE2EEES1P_S1S_JEEENS4_5SM1004TMEM4LOAD26SM100_TMEM_LOAD_32dp32b64xENS4_13SM90_TMA_LOADENS16_INS17_ILi2ELi4ELi3EEES1A_NSX_INS5_IJS1B_SG_EEENS5_IJSG_SC_EEEEEEENS4_39AutoVectorizingCopyWithAssumedAlignmentILi128EEENS4_14SM90_TMA_STOREES28_S2A_S2A_EEEvvEEEEvNT_6ParamsE,"",@"SHT_CUDA_INFO"
	.sectionflags	@""
	.align	4


	//----- nvinfo : EIATTR_CUDA_API_VERSION
	.align		4
        /*0000*/ 	.byte	0x04, 0x37
        /*0002*/ 	.short	(.L_31 - .L_30)
.L_30:
        /*0004*/ 	.word	0x00000082


	//----- nvinfo : EIATTR_KPARAM_INFO
	.align		4
.L_31:
        /*0008*/ 	.byte	0x04, 0x17
        /*000a*/ 	.short	(.L_33 - .L_32)
.L_32:
        /*000c*/ 	.word	0x00000000
        /*0010*/ 	.short	0x0000
        /*0012*/ 	.short	0x0000
        /*0014*/ 	.byte	0x00, 0xf0, 0x01, 0x20


	//----- nvinfo : EIATTR_AT_ENTRY_FRAGMENTS
	.align		4
.L_33:
        /*0018*/ 	.byte	0x04, 0x4f
        /*001a*/ 	.short	(.L_35 - .L_34)


	//   ....[0]....
.L_34:
        /*001c*/ 	.word	0x00000007


	//----- nvinfo : EIATTR_RESERVED_SMEM_USED
	.align		4
.L_35:
        /*0020*/ 	.byte	0x01, 0x41
	.zero		2


	//----- nvinfo : EIATTR_SPARSE_MMA_MASK
	.align		4
        /*0024*/ 	.byte	0x03, 0x50
        /*0026*/ 	.short	0x0000


	//----- nvinfo : EIATTR_TCGEN05_2CTA_USED
	.align		4
        /*0028*/ 	.byte	0x01, 0x52
	.zero		2


	//----- nvinfo : EIATTR_MAXREG_COUNT
	.align		4
        /*002c*/ 	.byte	0x03, 0x1b
        /*002e*/ 	.short	0x00ff


	//----- nvinfo : EIATTR_NUM_BARRIERS
	.align		4
        /*0030*/ 	.byte	0x02, 0x4c
        /*0032*/ 	.byte	0x07
	.zero		1


	//----- nvinfo : EIATTR_EXTERNS
	.align		4
        /*0034*/ 	.byte	0x04, 0x0f
        /*0036*/ 	.short	(.L_37 - .L_36)


	//   ....[0]....
	.align		4
.L_36:
        /*0038*/ 	.word	index@(__assertfail)


	//----- nvinfo : EIATTR_MERCURY_ISA_VERSION
	.align		4
.L_37:
        /*003c*/ 	.byte	0x03, 0x5f
        /*003e*/ 	.short	0x0101


	//----- nvinfo : EIATTR_INT_WARP_WIDE_INSTR_OFFSETS
	.align		4
        /*0040*/ 	.byte	0x04, 0x31
        /*0042*/ 	.short	(.L_39 - .L_38)


	//   ....[0]....
.L_38:
        /*0044*/ 	.word	0x00001240


	//   ....[1]....
        /*0048*/ 	.word	0x000012f0


	//   ....[2]....
        /*004c*/ 	.word	0x00005b10


	//   ....[3]....
        /*0050*/ 	.word	0x00005b40


	//   ....[4]....
        /*0054*/ 	.word	0x00005b60


	//   ....[5]....
        /*0058*/ 	.word	0x000066a0


	//   ....[6]....
        /*005c*/ 	.word	0x00006750


	//----- nvinfo : EIATTR_COOP_GROUP_MASK_REGIDS
	.align		4
.L_39:
        /*0060*/ 	.byte	0x04, 0x29
        /*0062*/ 	.short	(.L_41 - .L_40)


	//   ....[0]....
.L_40:
        /*0064*/ 	.word	0xffffffff


	//   ....[1]....
        /*0068*/ 	.word	0xffffffff


	//   ....[2]....
        /*006c*/ 	.word	0xffffffff


	//   ....[3]....
        /*0070*/ 	.word	0xffffffff


	//   ....[4]....
        /*0074*/ 	.word	0xffffffff


	//   ....[5]....
        /*0078*/ 	.word	0xffffffff


	//   ....[6]....
        /*007c*/ 	.word	0xffffffff


	//   ....[7]....
        /*0080*/ 	.word	0xffffffff


	//   ....[8]....
        /*0084*/ 	.word	0xffffffff


	//   ....[9]....
        /*0088*/ 	.word	0xffffffff


	//   ....[10]....
        /*008c*/ 	.word	0xffffffff


	//   ....[11]....
        /*0090*/ 	.word	0xffffffff


	//   ....[12]....
        /*0094*/ 	.word	0xffffffff


	//   ....[13]....
        /*0098*/ 	.word	0xffffffff


	//----- nvinfo : EIATTR_COOP_GROUP_INSTR_OFFSETS
	.align		4
.L_41:
        /*009c*/ 	.byte	0x04, 0x28
        /*009e*/ 	.short	(.L_43 - .L_42)


	//   ....[0]....
.L_42:
        /*00a0*/ 	.word	0x000000b0


	//   ....[1]....
        /*00a4*/ 	.word	0x00000510


	//   ....[2]....
        /*00a8*/ 	.word	0x00000bb0


	//   ....[3]....
        /*00ac*/ 	.word	0x00000cf0


	//   ....[4]....
        /*00b0*/ 	.word	0x00000df0


	//   ....[5]....
        /*00b4*/ 	.word	0x00000f60


	//   ....[6]....
        /*00b8*/ 	.word	0x00001100


	//   ....[7]....
        /*00bc*/ 	.word	0x00001360


	//   ....[8]....
        /*00c0*/ 	.word	0x000026a0


	//   ....[9]....
        /*00c4*/ 	.word	0x00004a40


	//   ....[10]....
        /*00c8*/ 	.word	0x00004f10


	//   ....[11]....
        /*00cc*/ 	.word	0x00004f40


	//   ....[12]....
        /*00d0*/ 	.word	0x00005a10


	//   ....[13]....
        /*00d4*/ 	.word	0x00005c20


	//----- nvinfo : EIATTR_VRC_CTA_INIT_COUNT
	.align		4
.L_43:
        /*00d8*/ 	.byte	0x02, 0x4a
        /*00da*/ 	.byte	0x80
	.zero		1


	//----- nvinfo : EIATTR_SYSCALL_OFFSETS
	.align		4
        /*00dc*/ 	.byte	0x04, 0x46
        /*00de*/ 	.short	(.L_45 - .L_44)


	//   ....[0]....
.L_44:
        /*00e0*/ 	.word	0x00007290


	//   ....[1]....
        /*00e4*/ 	.word	0x000073d0


	//   ....[2]....
        /*00e8*/ 	.word	0x00007ba0


	//----- nvinfo : EIATTR_MBARRIER_INSTR_OFFSETS
	.align		4
.L_45:
        /*00ec*/ 	.byte	0x04, 0x39
        /*00ee*/ 	.short	(.L_47 - .L_46)


	//   ....[0]....
.L_46:
        /*00f0*/ 	.word	0x00000670
        /*00f4*/ 	.word	0x000000ff
        /*00f8*/ 	.word	0x00000000
        /*00fc*/ 	.short	0x0100
        /*00fe*/ 	.byte	0x04
	.zero		1


	//   ....[1]....
        /*0100*/ 	.word	0x00000680
        /*0104*/ 	.word	0x000000ff
        /*0108*/ 	.word	0x00000148
        /*010c*/ 	.short	0x0100
        /*010e*/ 	.byte	0x04
	.zero		1


	//   ....[2]....
        /*0110*/ 	.word	0x00000690
        /*0114*/ 	.word	0x000000ff
        /*0118*/ 	.word	0x00000008
        /*011c*/ 	.short	0x0100
        /*011e*/ 	.byte	0x04
	.zero		1


	//   ....[3]....
        /*0120*/ 	.word	0x000006a0
        /*0124*/ 	.word	0x000000ff
        /*0128*/ 	.word	0x00000150
        /*012c*/ 	.short	0x0100
        /*012e*/ 	.byte	0x04
	.zero		1


	//   ....[4]....
        /*0130*/ 	.word	0x000006b0
        /*0134*/ 	.word	0x000000ff
        /*0138*/ 	.word	0x00000010
        /*013c*/ 	.short	0x0100
        /*013e*/ 	.byte	0x04
	.zero		1


	//   ....[5]....
        /*0140*/ 	.word	0x000006c0
        /*0144*/ 	.word	0x000000ff
        /*0148*/ 	.word	0x00000158
        /*014c*/ 	.short	0x0100
        /*014e*/ 	.byte	0x04
	.zero		1


	//   ....[6]....
        /*0150*/ 	.word	0x000006d0
        /*0154*/ 	.word	0x000000ff
        /*0158*/ 	.word	0x00000018
        /*015c*/ 	.short	0x0100
        /*015e*/ 	.byte	0x04
	.zero		1


	//   ....[7]....
        /*0160*/ 	.word	0x000006e0
        /*0164*/ 	.word	0x000000ff
        /*0168*/ 	.word	0x00000160
        /*016c*/ 	.short	0x0100
        /*016e*/ 	.byte	0x04
	.zero		1


	//   ....[8]....
        /*0170*/ 	.word	0x000006f0
        /*0174*/ 	.word	0x000000ff
        /*0178*/ 	.word	0x00000020
        /*017c*/ 	.short	0x0100
        /*017e*/ 	.byte	0x04
	.zero		1


	//   ....[9]....
        /*0180*/ 	.word	0x00000700
        /*0184*/ 	.word	0x000000ff
        /*0188*/ 	.word	0x00000168
        /*018c*/ 	.short	0x0100
        /*018e*/ 	.byte	0x04
	.zero		1


	//   ....[10]....
        /*0190*/ 	.word	0x00000710
        /*0194*/ 	.word	0x000000ff
        /*0198*/ 	.word	0x00000028
        /*019c*/ 	.short	0x0100
        /*019e*/ 	.byte	0x04
	.zero		1


	//   ....[11]....
        /*01a0*/ 	.word	0x00000720
        /*01a4*/ 	.word	0x000000ff
        /*01a8*/ 	.word	0x00000170
        /*01ac*/ 	.short	0x0100
        /*01ae*/ 	.byte	0x04
	.zero		1


	//   ....[12]....
        /*01b0*/ 	.word	0x00000730
        /*01b4*/ 	.word	0x000000ff
        /*01b8*/ 	.word	0x00000030
        /*01bc*/ 	.short	0x0100
        /*01be*/ 	.byte	0x04
	.zero		1


	//   ....[13]....
        /*01c0*/ 	.word	0x00000740
        /*01c4*/ 	.word	0x000000ff
        /*01c8*/ 	.word	0x00000178
        /*01cc*/ 	.short	0x0100
        /*01ce*/ 	.byte	0x04
	.zero		1


	//   ....[14]....
        /*01d0*/ 	.word	0x00000750
        /*01d4*/ 	.word	0x000000ff
        /*01d8*/ 	.word	0x00000038
        /*01dc*/ 	.short	0x0100
        /*01de*/ 	.byte	0x04
	.zero		1


	//   ....[15]....
        /*01e0*/ 	.word	0x00000760
        /*01e4*/ 	.word	0x000000ff
        /*01e8*/ 	.word	0x00000180
        /*01ec*/ 	.short	0x0100
        /*01ee*/ 	.byte	0x04
	.zero		1


	//   ....[16]....
        /*01f0*/ 	.word	0x00000770
        /*01f4*/ 	.word	0x000000ff
        /*01f8*/ 	.word	0x00000040
        /*01fc*/ 	.short	0x0100
        /*01fe*/ 	.byte	0x04
	.zero		1


	//   ....[17]....
        /*0200*/ 	.word	0x00000780
        /*0204*/ 	.word	0x000000ff
        /*0208*/ 	.word	0x00000188
        /*020c*/ 	.short	0x0100
        /*020e*/ 	.byte	0x04
	.zero		1


	//   ....[18]....
        /*0210*/ 	.word	0x00000790
        /*0214*/ 	.word	0x000000ff
        /*0218*/ 	.word	0x00000048
        /*021c*/ 	.short	0x0100
        /*021e*/ 	.byte	0x04
	.zero		1


	//   ....[19]....
        /*0220*/ 	.word	0x000007a0
        /*0224*/ 	.word	0x000000ff
        /*0228*/ 	.word	0x00000190
        /*022c*/ 	.short	0x0100
        /*022e*/ 	.byte	0x04
	.zero		1


	//   ....[20]....
        /*0230*/ 	.word	0x000007b0
        /*0234*/ 	.word	0x000000ff
        /*0238*/ 	.word	0x00000050
        /*023c*/ 	.short	0x0100
        /*023e*/ 	.byte	0x04
	.zero		1


	//   ....[21]....
        /*0240*/ 	.word	0x000007c0
        /*0244*/ 	.word	0x000000ff
        /*0248*/ 	.word	0x00000198
        /*024c*/ 	.short	0x0100
        /*024e*/ 	.byte	0x04
	.zero		1


	//   ....[22]....
        /*0250*/ 	.word	0x000007d0
        /*0254*/ 	.word	0x000000ff
        /*0258*/ 	.word	0x00000058
        /*025c*/ 	.short	0x0100
        /*025e*/ 	.byte	0x04
	.zero		1


	//   ....[23]....
        /*0260*/ 	.word	0x000007e0
        /*0264*/ 	.word	0x000000ff
        /*0268*/ 	.word	0x000001a0
        /*026c*/ 	.short	0x0100
        /*026e*/ 	.byte	0x04
	.zero		1


	//   ....[24]....
        /*0270*/ 	.word	0x000007f0
        /*0274*/ 	.word	0x000000ff
        /*0278*/ 	.word	0x00000060
        /*027c*/ 	.short	0x0100
        /*027e*/ 	.byte	0x04
	.zero		1


	//   ....[25]....
        /*0280*/ 	.word	0x00000800
        /*0284*/ 	.word	0x000000ff
        /*0288*/ 	.word	0x000001a8
        /*028c*/ 	.short	0x0100
        /*028e*/ 	.byte	0x04
	.zero		1


	//   ....[26]....
        /*0290*/ 	.word	0x00000810
        /*0294*/ 	.word	0x000000ff
        /*0298*/ 	.word	0x00000068
        /*029c*/ 	.short	0x0100
        /*029e*/ 	.byte	0x04
	.zero		1


	//   ....[27]....
        /*02a0*/ 	.word	0x00000820
        /*02a4*/ 	.word	0x000000ff
        /*02a8*/ 	.word	0x000001b0
        /*02ac*/ 	.short	0x0100
        /*02ae*/ 	.byte	0x04
	.zero		1


	//   ....[28]....
        /*02b0*/ 	.word	0x00000830
        /*02b4*/ 	.word	0x000000ff
        /*02b8*/ 	.word	0x00000070
        /*02bc*/ 	.short	0x0100
        /*02be*/ 	.byte	0x04
	.zero		1


	//   ....[29]....
        /*02c0*/ 	.word	0x00000840
        /*02c4*/ 	.word	0x000000ff
        /*02c8*/ 	.word	0x000001b8
        /*02cc*/ 	.short	0x0100
        /*02ce*/ 	.byte	0x04
	.zero		1


	//   ....[30]....
        /*02d0*/ 	.word	0x00000850
        /*02d4*/ 	.word	0x000000ff
        /*02d8*/ 	.word	0x00000078
        /*02dc*/ 	.short	0x0100
        /*02de*/ 	.byte	0x04
	.zero		1


	//   ....[31]....
        /*02e0*/ 	.word	0x00000860
        /*02e4*/ 	.word	0x000000ff
        /*02e8*/ 	.word	0x000001c0
        /*02ec*/ 	.short	0x0100
        /*02ee*/ 	.byte	0x04
	.zero		1


	//   ....[32]....
        /*02f0*/ 	.word	0x00000870
        /*02f4*/ 	.word	0x000000ff
        /*02f8*/ 	.word	0x00000080
        /*02fc*/ 	.short	0x0100
        /*02fe*/ 	.byte	0x04
	.zero		1


	//   ....[33]....
        /*0300*/ 	.word	0x00000880
        /*0304*/ 	.word	0x000000ff
        /*0308*/ 	.word	0x000001c8
        /*030c*/ 	.short	0x0100
        /*030e*/ 	.byte	0x04
	.zero		1


	//   ....[34]....
        /*0310*/ 	.word	0x00000890
        /*0314*/ 	.word	0x000000ff
        /*0318*/ 	.word	0x00000088
        /*031c*/ 	.short	0x0100
        /*031e*/ 	.byte	0x04
	.zero		1


	//   ....[35]....
        /*0320*/ 	.word	0x000008a0
        /*0324*/ 	.word	0x000000ff
        /*0328*/ 	.word	0x000001d0
        /*032c*/ 	.short	0x0100
        /*032e*/ 	.byte	0x04
	.zero		1


	//   ....[36]....
        /*0330*/ 	.word	0x000008b0
        /*0334*/ 	.word	0x000000ff
        /*0338*/ 	.word	0x00000090
        /*033c*/ 	.short	0x0100
        /*033e*/ 	.byte	0x04
	.zero		1


	//   ....[37]....
        /*0340*/ 	.word	0x000008c0
        /*0344*/ 	.word	0x000000ff
        /*0348*/ 	.word	0x000001d8
        /*034c*/ 	.short	0x0100
        /*034e*/ 	.byte	0x04
	.zero		1


	//   ....[38]....
        /*0350*/ 	.word	0x000008d0
        /*0354*/ 	.word	0x000000ff
        /*0358*/ 	.word	0x00000098
        /*035c*/ 	.short	0x0100
        /*035e*/ 	.byte	0x04
	.zero		1


	//   ....[39]....
        /*0360*/ 	.word	0x000008e0
        /*0364*/ 	.word	0x000000ff
        /*0368*/ 	.word	0x000001e0
        /*036c*/ 	.short	0x0100
        /*036e*/ 	.byte	0x04
	.zero		1


	//   ....[40]....
        /*0370*/ 	.word	0x000008f0
        /*0374*/ 	.word	0x000000ff
        /*0378*/ 	.word	0x000000a0
        /*037c*/ 	.short	0x0100
        /*037e*/ 	.byte	0x04
	.zero		1


	//   ....[41]....
        /*0380*/ 	.word	0x00000900
        /*0384*/ 	.word	0x000000ff
        /*0388*/ 	.word	0x000001e8
        /*038c*/ 	.short	0x0100
        /*038e*/ 	.byte	0x04
	.zero		1


	//   ....[42]....
        /*0390*/ 	.word	0x00000910
        /*0394*/ 	.word	0x000000ff
        /*0398*/ 	.word	0x000000a8
        /*039c*/ 	.short	0x0100
        /*039e*/ 	.byte	0x04
	.zero		1


	//   ....[43]....
        /*03a0*/ 	.word	0x00000920
        /*03a4*/ 	.word	0x000000ff
        /*03a8*/ 	.word	0x000001f0
        /*03ac*/ 	.short	0x0100
        /*03ae*/ 	.byte	0x04
	.zero		1


	//   ....[44]....
        /*03b0*/ 	.word	0x00000930
        /*03b4*/ 	.word	0x000000ff
        /*03b8*/ 	.word	0x000000b0
        /*03bc*/ 	.short	0x0100
        /*03be*/ 	.byte	0x04
	.zero		1


	//   ....[45]....
        /*03c0*/ 	.word	0x00000940
        /*03c4*/ 	.word	0x000000ff
        /*03c8*/ 	.word	0x000001f8
        /*03cc*/ 	.short	0x0100
        /*03ce*/ 	.byte	0x04
	.zero		1


	//   ....[46]....
        /*03d0*/ 	.word	0x00000950
        /*03d4*/ 	.word	0x000000ff
        /*03d8*/ 	.word	0x000000b8
        /*03dc*/ 	.short	0x0100
        /*03de*/ 	.byte	0x04
	.zero		1


	//   ....[47]....
        /*03e0*/ 	.word	0x00000960
        /*03e4*/ 	.word	0x000000ff
        /*03e8*/ 	.word	0x00000200
        /*03ec*/ 	.short	0x0100
        /*03ee*/ 	.byte	0x04
	.zero		1


	//   ....[48]....
        /*03f0*/ 	.word	0x00000970
        /*03f4*/ 	.word	0x000000ff
        /*03f8*/ 	.word	0x000000c0
        /*03fc*/ 	.short	0x0100
        /*03fe*/ 	.byte	0x04
	.zero		1


	//   ....[49]....
        /*0400*/ 	.word	0x00000980
        /*0404*/ 	.word	0x000000ff
        /*0408*/ 	.word	0x00000208
        /*040c*/ 	.short	0x0100
        /*040e*/ 	.byte	0x04
	.zero		1


	//   ....[50]....
        /*0410*/ 	.word	0x00000990
        /*0414*/ 	.word	0x000000ff
        /*0418*/ 	.word	0x000000c8
        /*041c*/ 	.short	0x0100
        /*041e*/ 	.byte	0x04
	.zero		1


	//   ....[51]....
        /*0420*/ 	.word	0x000009a0
        /*0424*/ 	.word	0x000000ff
        /*0428*/ 	.word	0x00000210
        /*042c*/ 	.short	0x0100
        /*042e*/ 	.byte	0x04
	.zero		1


	//   ....[52]....
        /*0430*/ 	.word	0x000009b0
        /*0434*/ 	.word	0x000000ff
        /*0438*/ 	.word	0x000000d0
        /*043c*/ 	.short	0x0100
        /*043e*/ 	.byte	0x04
	.zero		1


	//   ....[53]....
        /*0440*/ 	.word	0x000009c0
        /*0444*/ 	.word	0x000000ff
        /*0448*/ 	.word	0x00000218
        /*044c*/ 	.short	0x0100
        /*044e*/ 	.byte	0x04
	.zero		1


	//   ....[54]....
        /*0450*/ 	.word	0x000009d0
        /*0454*/ 	.word	0x000000ff
        /*0458*/ 	.word	0x000000d8
        /*045c*/ 	.short	0x0100
        /*045e*/ 	.byte	0x04
	.zero		1


	//   ....[55]....
        /*0460*/ 	.word	0x000009e0
        /*0464*/ 	.word	0x000000ff
        /*0468*/ 	.word	0x00000220
        /*046c*/ 	.short	0x0100
        /*046e*/ 	.byte	0x04
	.zero		1


	//   ....[56]....
        /*0470*/ 	.word	0x000009f0
        /*0474*/ 	.word	0x000000ff
        /*0478*/ 	.word	0x000000e0
        /*047c*/ 	.short	0x0100
        /*047e*/ 	.byte	0x04
	.zero		1


	//   ....[57]....
        /*0480*/ 	.word	0x00000a00
        /*0484*/ 	.word	0x000000ff
        /*0488*/ 	.word	0x00000228
        /*048c*/ 	.short	0x0100
        /*048e*/ 	.byte	0x04
	.zero		1


	//   ....[58]....
        /*0490*/ 	.word	0x00000a10
        /*0494*/ 	.word	0x000000ff
        /*0498*/ 	.word	0x000000e8
        /*049c*/ 	.short	0x0100
        /*049e*/ 	.byte	0x04
	.zero		1


	//   ....[59]....
        /*04a0*/ 	.word	0x00000a20
        /*04a4*/ 	.word	0x000000ff
        /*04a8*/ 	.word	0x00000230
        /*04ac*/ 	.short	0x0100
        /*04ae*/ 	.byte	0x04
	.zero		1


	//   ....[60]....
        /*04b0*/ 	.word	0x00000a30
        /*04b4*/ 	.word	0x000000ff
        /*04b8*/ 	.word	0x000000f0
        /*04bc*/ 	.short	0x0100
        /*04be*/ 	.byte	0x04
	.zero		1


	//   ....[61]....
        /*04c0*/ 	.word	0x00000a40
        /*04c4*/ 	.word	0x000000ff
        /*04c8*/ 	.word	0x00000238
        /*04cc*/ 	.short	0x0100
        /*04ce*/ 	.byte	0x04
	.zero		1


	//   ....[62]....
        /*04d0*/ 	.word	0x00000a50
        /*04d4*/ 	.word	0x000000ff
        /*04d8*/ 	.word	0x000000f8
        /*04dc*/ 	.short	0x0100
        /*04de*/ 	.byte	0x04
	.zero		1


	//   ....[63]....
        /*04e0*/ 	.word	0x00000a60
        /*04e4*/ 	.word	0x000000ff
        /*04e8*/ 	.word	0x00000240
        /*04ec*/ 	.short	0x0100
        /*04ee*/ 	.byte	0x04
	.zero		1


	//   ....[64]....
        /*04f0*/ 	.word	0x00000a70
        /*04f4*/ 	.word	0x000000ff
        /*04f8*/ 	.word	0x00000100
        /*04fc*/ 	.short	0x0100
        /*04fe*/ 	.byte	0x04
	.zero		1


	//   ....[65]....
        /*0500*/ 	.word	0x00000a80
        /*0504*/ 	.word	0x000000ff
        /*0508*/ 	.word	0x00000248
        /*050c*/ 	.short	0x0100
        /*050e*/ 	.byte	0x04
	.zero		1


	//   ....[66]....
        /*0510*/ 	.word	0x00000a90
        /*0514*/ 	.word	0x000000ff
        /*0518*/ 	.word	0x00000108
        /*051c*/ 	.short	0x0100
        /*051e*/ 	.byte	0x04
	.zero		1


	//   ....[67]....
        /*0520*/ 	.word	0x00000aa0
        /*0524*/ 	.word	0x000000ff
        /*0528*/ 	.word	0x00000250
        /*052c*/ 	.short	0x0100
        /*052e*/ 	.byte	0x04
	.zero		1


	//   ....[68]....
        /*0530*/ 	.word	0x00000ab0
        /*0534*/ 	.word	0x000000ff
        /*0538*/ 	.word	0x00000110
        /*053c*/ 	.short	0x0100
        /*053e*/ 	.byte	0x04
	.zero		1


	//   ....[69]....
        /*0540*/ 	.word	0x00000ac0
        /*0544*/ 	.word	0x000000ff
        /*0548*/ 	.word	0x00000258
        /*054c*/ 	.short	0x0100
        /*054e*/ 	.byte	0x04
	.zero		1


	//   ....[70]....
        /*0550*/ 	.word	0x00000ad0
        /*0554*/ 	.word	0x000000ff
        /*0558*/ 	.word	0x00000118
        /*055c*/ 	.short	0x0100
        /*055e*/ 	.byte	0x04
	.zero		1


	//   ....[71]....
        /*0560*/ 	.word	0x00000ae0
        /*0564*/ 	.word	0x000000ff
        /*0568*/ 	.word	0x00000260
        /*056c*/ 	.short	0x0100
        /*056e*/ 	.byte	0x04
	.zero		1


	//   ....[72]....
        /*0570*/ 	.word	0x00000af0
        /*0574*/ 	.word	0x000000ff
        /*0578*/ 	.word	0x00000120
        /*057c*/ 	.short	0x0100
        /*057e*/ 	.byte	0x04
	.zero		1


	//   ....[73]....
        /*0580*/ 	.word	0x00000b00
        /*0584*/ 	.word	0x000000ff
        /*0588*/ 	.word	0x00000268
        /*058c*/ 	.short	0x0100
        /*058e*/ 	.byte	0x04
	.zero		1


	//   ....[74]....
        /*0590*/ 	.word	0x00000b10
        /*0594*/ 	.word	0x000000ff
        /*0598*/ 	.word	0x00000128
        /*059c*/ 	.short	0x0100
        /*059e*/ 	.byte	0x04
	.zero		1


	//   ....[75]....
        /*05a0*/ 	.word	0x00000b20
        /*05a4*/ 	.word	0x000000ff
        /*05a8*/ 	.word	0x00000270
        /*05ac*/ 	.short	0x0100
        /*05ae*/ 	.byte	0x04
	.zero		1


	//   ....[76]....
        /*05b0*/ 	.word	0x00000b30
        /*05b4*/ 	.word	0x000000ff
        /*05b8*/ 	.word	0x00000130
        /*05bc*/ 	.short	0x0100
        /*05be*/ 	.byte	0x04
	.zero		1


	//   ....[77]....
        /*05c0*/ 	.word	0x00000b40
        /*05c4*/ 	.word	0x000000ff
        /*05c8*/ 	.word	0x00000278
        /*05cc*/ 	.short	0x0100
        /*05ce*/ 	.byte	0x04
	.zero		1


	//   ....[78]....
        /*05d0*/ 	.word	0x00000b50
        /*05d4*/ 	.word	0x000000ff
        /*05d8*/ 	.word	0x00000138
        /*05dc*/ 	.short	0x0100
        /*05de*/ 	.byte	0x04
	.zero		1


	//   ....[79]....
        /*05e0*/ 	.word	0x00000b60
        /*05e4*/ 	.word	0x000000ff
        /*05e8*/ 	.word	0x00000280
        /*05ec*/ 	.short	0x0100
        /*05ee*/ 	.byte	0x04
	.zero		1


	//   ....[80]....
        /*05f0*/ 	.word	0x00000b70
        /*05f4*/ 	.word	0x000000ff
        /*05f8*/ 	.word	0x00000140
        /*05fc*/ 	.short	0x0100
        /*05fe*/ 	.byte	0x04
	.zero		1


	//   ....[81]....
        /*0600*/ 	.word	0x00000b80
        /*0604*/ 	.word	0x000000ff
        /*0608*/ 	.word	0x00000288
        /*060c*/ 	.short	0x0100
        /*060e*/ 	.byte	0x04
	.zero		1


	//   ....[82]....
        /*0610*/ 	.word	0x00000cc0
        /*0614*/ 	.word	0x000000ff
        /*0618*/ 	.word	0x00000290
        /*061c*/ 	.short	0x0100
        /*061e*/ 	.byte	0x04
	.zero		1


	//   ....[83]....
        /*0620*/ 	.word	0x00000cd0
        /*0624*/ 	.word	0x000000ff
        /*0628*/ 	.word	0x00000298
        /*062c*/ 	.short	0x0100
        /*062e*/ 	.byte	0x04
	.zero		1


	//   ....[84]....
        /*0630*/ 	.word	0x00000dc0
        /*0634*/ 	.word	0x000000ff
        /*0638*/ 	.word	0x000002a0
        /*063c*/ 	.short	0x0100
        /*063e*/ 	.byte	0x06
	.zero		1


	//   ....[85]....
        /*0640*/ 	.word	0x00000dd0
        /*0644*/ 	.word	0x000000ff
        /*0648*/ 	.word	0x000002a8
        /*064c*/ 	.short	0x0100
        /*064e*/ 	.byte	0x06
	.zero		1


	//   ....[86]....
        /*0650*/ 	.word	0x00000f10
        /*0654*/ 	.word	0x000000ff
        /*0658*/ 	.word	0x000002b0
        /*065c*/ 	.short	0x0100
        /*065e*/ 	.byte	0x06
	.zero		1


	//   ....[87]....
        /*0660*/ 	.word	0x00000f20
        /*0664*/ 	.word	0x000000ff
        /*0668*/ 	.word	0x000002c0
        /*066c*/ 	.short	0x0100
        /*066e*/ 	.byte	0x06
	.zero		1


	//   ....[88]....
        /*0670*/ 	.word	0x00000f30
        /*0674*/ 	.word	0x000000ff
        /*0678*/ 	.word	0x000002b8
        /*067c*/ 	.short	0x0100
        /*067e*/ 	.byte	0x06
	.zero		1


	//   ....[89]....
        /*0680*/ 	.word	0x00000f40
        /*0684*/ 	.word	0x000000ff
        /*0688*/ 	.word	0x000002c8
        /*068c*/ 	.short	0x0100
        /*068e*/ 	.byte	0x06
	.zero		1


	//   ....[90]....
        /*0690*/ 	.word	0x00001070
        /*0694*/ 	.word	0x000000ff
        /*0698*/ 	.word	0x000002d0
        /*069c*/ 	.short	0x0100
        /*069e*/ 	.byte	0x04
	.zero		1


	//   ....[91]....
        /*06a0*/ 	.word	0x00001080
        /*06a4*/ 	.word	0x000000ff
        /*06a8*/ 	.word	0x000002f0
        /*06ac*/ 	.short	0x0100
        /*06ae*/ 	.byte	0x04
	.zero		1


	//   ....[92]....
        /*06b0*/ 	.word	0x00001090
        /*06b4*/ 	.word	0x000000ff
        /*06b8*/ 	.word	0x000002d8
        /*06bc*/ 	.short	0x0100
        /*06be*/ 	.byte	0x04
	.zero		1


	//   ....[93]....
        /*06c0*/ 	.word	0x000010a0
        /*06c4*/ 	.word	0x000000ff
        /*06c8*/ 	.word	0x000002f8
        /*06cc*/ 	.short	0x0100
        /*06ce*/ 	.byte	0x04
	.zero		1


	//   ....[94]....
        /*06d0*/ 	.word	0x000010b0
        /*06d4*/ 	.word	0x000000ff
        /*06d8*/ 	.word	0x000002e0
        /*06dc*/ 	.short	0x0100
        /*06de*/ 	.byte	0x04
	.zero		1


	//   ....[95]....
        /*06e0*/ 	.word	0x000010c0
        /*06e4*/ 	.word	0x000000ff
        /*06e8*/ 	.word	0x00000300
        /*06ec*/ 	.short	0x0100
        /*06ee*/ 	.byte	0x04
	.zero		1


	//   ....[96]....
        /*06f0*/ 	.word	0x000010d0
        /*06f4*/ 	.word	0x000000ff
        /*06f8*/ 	.word	0x000002e8
        /*06fc*/ 	.short	0x0100
        /*06fe*/ 	.byte	0x04
	.zero		1


	//   ....[97]....
        /*0700*/ 	.word	0x000010e0
        /*0704*/ 	.word	0x000000ff
        /*0708*/ 	.word	0x00000308
        /*070c*/ 	.short	0x0100
        /*070e*/ 	.byte	0x04
	.zero		1


	//   ....[98]....
        /*0710*/ 	.word	0x000011e0
        /*0714*/ 	.word	0x000000ff
        /*0718*/ 	.word	0x00000310
        /*071c*/ 	.short	0x0100
        /*071e*/ 	.byte	0x04
	.zero		1


	//   ....[99]....
        /*0720*/ 	.word	0x000011f0
        /*0724*/ 	.word	0x000000ff
        /*0728*/ 	.word	0x00000320
        /*072c*/ 	.short	0x0100
        /*072e*/ 	.byte	0x04
	.zero		1


	//   ....[100]....
        /*0730*/ 	.word	0x00001200
        /*0734*/ 	.word	0x000000ff
        /*0738*/ 	.word	0x00000318
        /*073c*/ 	.short	0x0100
        /*073e*/ 	.byte	0x04
	.zero		1


	//   ....[101]....
        /*0740*/ 	.word	0x00001210
        /*0744*/ 	.word	0x000000ff
        /*0748*/ 	.word	0x00000328
        /*074c*/ 	.short	0x0100
        /*074e*/ 	.byte	0x04
	.zero		1


	//   ....[102]....
        /*0750*/ 	.word	0x00001310
        /*0754*/ 	.word	0x000000ff
        /*0758*/ 	.word	0x00000330
        /*075c*/ 	.short	0x0100
        /*075e*/ 	.byte	0x06
	.zero		1


	//   ....[103]....
        /*0760*/ 	.word	0x00001ef0
        /*0764*/ 	.word	0x00000000
        /*0768*/ 	.word	0x00000320
        /*076c*/ 	.short	0x010a
        /*076e*/ 	.byte	0xff
	.zero		1


	//   ....[104]....
        /*0770*/ 	.word	0x00001f20
        /*0774*/ 	.word	0x00000000
        /*0778*/ 	.word	0x00000310
        /*077c*/ 	.short	0x0101
        /*077e*/ 	.byte	0xff
	.zero		1


	//   ....[105]....
        /*0780*/ 	.word	0x00001fc0
        /*0784*/ 	.word	0x000000ff
        /*0788*/ 	.word	0x00000148
        /*078c*/ 	.short	0x010a
        /*078e*/ 	.byte	0x04
	.zero		1


	//   ....[106]....
        /*0790*/ 	.word	0x00002090
        /*0794*/ 	.word	0x000000ff
        /*0798*/ 	.word	0x00000148
        /*079c*/ 	.short	0x010a
        /*079e*/ 	.byte	0x21
	.zero		1


	//   ....[107]....
        /*07a0*/ 	.word	0x00002240
        /*07a4*/ 	.word	0x000000ff
        /*07a8*/ 	.word	0x00000148
        /*07ac*/ 	.short	0x010a
        /*07ae*/ 	.byte	0x05
	.zero		1


	//   ....[108]....
        /*07b0*/ 	.word	0x00002350
        /*07b4*/ 	.word	0x000000ff
        /*07b8*/ 	.word	0x000002a8
        /*07bc*/ 	.short	0x0101
        /*07be*/ 	.byte	0x0d
	.zero		1


	//   ....[109]....
        /*07c0*/ 	.word	0x00002370
        /*07c4*/ 	.word	0x000000ff
        /*07c8*/ 	.word	0x00000148
        /*07cc*/ 	.short	0x010a
        /*07ce*/ 	.byte	0x04
	.zero		1


	//   ....[110]....
        /*07d0*/ 	.word	0x000023f0
        /*07d4*/ 	.word	0x000000ff
        /*07d8*/ 	.word	0x00000148
        /*07dc*/ 	.short	0x010a
        /*07de*/ 	.byte	0x11
	.zero		1


	//   ....[111]....
        /*07e0*/ 	.word	0x00002590
        /*07e4*/ 	.word	0x000000ff
        /*07e8*/ 	.word	0x00000148
        /*07ec*/ 	.short	0x010a
        /*07ee*/ 	.byte	0x05
	.zero		1


	//   ....[112]....
        /*07f0*/ 	.word	0x000026d0
        /*07f4*/ 	.word	0x00000003
        /*07f8*/ 	.word	0x000002b0
        /*07fc*/ 	.short	0x010a
        /*07fe*/ 	.byte	0xff
	.zero		1


	//   ....[113]....
        /*0800*/ 	.word	0x00002820
        /*0804*/ 	.word	0x00000000
        /*0808*/ 	.word	0x00000000
        /*080c*/ 	.short	0x0101
        /*080e*/ 	.byte	0xff
	.zero		1


	//   ....[114]....
        /*0810*/ 	.word	0x00002dc0
        /*0814*/ 	.word	0x000000ff
        /*0818*/ 	.word	0x00000000
        /*081c*/ 	.short	0x010a
        /*081e*/ 	.byte	0x04
	.zero		1


	//   ....[115]....
        /*0820*/ 	.word	0x00002e50
        /*0824*/ 	.word	0x000000ff
        /*0828*/ 	.word	0x00000000
        /*082c*/ 	.short	0x010a
        /*082e*/ 	.byte	0x05
	.zero		1


	//   ....[116]....
        /*0830*/ 	.word	0x00002ee0
        /*0834*/ 	.word	0x000000ff
        /*0838*/ 	.word	0x00000000
        /*083c*/ 	.short	0x010a
        /*083e*/ 	.byte	0x05
	.zero		1


	//   ....[117]....
        /*0840*/ 	.word	0x00002f70
        /*0844*/ 	.word	0x000000ff
        /*0848*/ 	.word	0x00000000
        /*084c*/ 	.short	0x010a
        /*084e*/ 	.byte	0x05
	.zero		1


	//   ....[118]....
        /*0850*/ 	.word	0x00003000
        /*0854*/ 	.word	0x000000ff
        /*0858*/ 	.word	0x00000000
        /*085c*/ 	.short	0x010a
        /*085e*/ 	.byte	0x05
	.zero		1


	//   ....[119]....
        /*0860*/ 	.word	0x00003090
        /*0864*/ 	.word	0x000000ff
        /*0868*/ 	.word	0x00000000
        /*086c*/ 	.short	0x010a
        /*086e*/ 	.byte	0x05
	.zero		1


	//   ....[120]....
        /*0870*/ 	.word	0x00003120
        /*0874*/ 	.word	0x000000ff
        /*0878*/ 	.word	0x00000000
        /*087c*/ 	.short	0x010a
        /*087e*/ 	.byte	0x05
	.zero		1


	//   ....[121]....
        /*0880*/ 	.word	0x000031b0
        /*0884*/ 	.word	0x000000ff
        /*0888*/ 	.word	0x00000000
        /*088c*/ 	.short	0x010a
        /*088e*/ 	.byte	0x05
	.zero		1


	//   ....[122]....
        /*0890*/ 	.word	0x00003240
        /*0894*/ 	.word	0x000000ff
        /*0898*/ 	.word	0x00000000
        /*089c*/ 	.short	0x010a
        /*089e*/ 	.byte	0x05
	.zero		1


	//   ....[123]....
        /*08a0*/ 	.word	0x000032d0
        /*08a4*/ 	.word	0x000000ff
        /*08a8*/ 	.word	0x00000000
        /*08ac*/ 	.short	0x010a
        /*08ae*/ 	.byte	0x05
	.zero		1


	//   ....[124]....
        /*08b0*/ 	.word	0x00003360
        /*08b4*/ 	.word	0x000000ff
        /*08b8*/ 	.word	0x00000000
        /*08bc*/ 	.short	0x010a
        /*08be*/ 	.byte	0x05
	.zero		1


	//   ....[125]....
        /*08c0*/ 	.word	0x000033f0
        /*08c4*/ 	.word	0x000000ff
        /*08c8*/ 	.word	0x00000000
        /*08cc*/ 	.short	0x010a
        /*08ce*/ 	.byte	0x05
	.zero		1


	//   ....[126]....
        /*08d0*/ 	.word	0x00003480
        /*08d4*/ 	.word	0x000000ff
        /*08d8*/ 	.word	0x00000000
        /*08dc*/ 	.short	0x010a
        /*08de*/ 	.byte	0x05
	.zero		1


	//   ....[127]....
        /*08e0*/ 	.word	0x00003510
        /*08e4*/ 	.word	0x000000ff
        /*08e8*/ 	.word	0x00000000
        /*08ec*/ 	.short	0x010a
        /*08ee*/ 	.byte	0x05
	.zero		1


	//   ....[128]....
        /*08f0*/ 	.word	0x000035a0
        /*08f4*/ 	.word	0x000000ff
        /*08f8*/ 	.word	0x00000000
        /*08fc*/ 	.short	0x010a
        /*08fe*/ 	.byte	0x05
	.zero		1


	//   ....[129]....
        /*0900*/ 	.word	0x00003630
        /*0904*/ 	.word	0x000000ff
        /*0908*/ 	.word	0x00000000
        /*090c*/ 	.short	0x010a
        /*090e*/ 	.byte	0x05
	.zero		1


	//   ....[130]....
        /*0910*/ 	.word	0x000036c0
        /*0914*/ 	.word	0x000000ff
        /*0918*/ 	.word	0x00000000
        /*091c*/ 	.short	0x010a
        /*091e*/ 	.byte	0x05
	.zero		1


	//   ....[131]....
        /*0920*/ 	.word	0x00003750
        /*0924*/ 	.word	0x000000ff
        /*0928*/ 	.word	0x00000000
        /*092c*/ 	.short	0x010a
        /*092e*/ 	.byte	0x05
	.zero		1


	//   ....[132]....
        /*0930*/ 	.word	0x000037e0
        /*0934*/ 	.word	0x000000ff
        /*0938*/ 	.word	0x00000000
        /*093c*/ 	.short	0x010a
        /*093e*/ 	.byte	0x05
	.zero		1


	//   ....[133]....
        /*0940*/ 	.word	0x00003870
        /*0944*/ 	.word	0x000000ff
        /*0948*/ 	.word	0x00000000
        /*094c*/ 	.short	0x010a
        /*094e*/ 	.byte	0x05
	.zero		1


	//   ....[134]....
        /*0950*/ 	.word	0x00003900
        /*0954*/ 	.word	0x000000ff
        /*0958*/ 	.word	0x00000000
        /*095c*/ 	.short	0x010a
        /*095e*/ 	.byte	0x05
	.zero		1


	//   ....[135]....
        /*0960*/ 	.word	0x00003990
        /*0964*/ 	.word	0x000000ff
        /*0968*/ 	.word	0x00000000
        /*096c*/ 	.short	0x010a
        /*096e*/ 	.byte	0x05
	.zero		1


	//   ....[136]....
        /*0970*/ 	.word	0x00003a20
        /*0974*/ 	.word	0x000000ff
        /*0978*/ 	.word	0x00000000
        /*097c*/ 	.short	0x010a
        /*097e*/ 	.byte	0x05
	.zero		1


	//   ....[137]....
        /*0980*/ 	.word	0x00003ab0
        /*0984*/ 	.word	0x000000ff
        /*0988*/ 	.word	0x00000000
        /*098c*/ 	.short	0x010a
        /*098e*/ 	.byte	0x05
	.zero		1


	//   ....[138]....
        /*0990*/ 	.word	0x00003b40
        /*0994*/ 	.word	0x000000ff
        /*0998*/ 	.word	0x00000000
        /*099c*/ 	.short	0x010a
        /*099e*/ 	.byte	0x05
	.zero		1


	//   ....[139]....
        /*09a0*/ 	.word	0x00003bd0
        /*09a4*/ 	.word	0x000000ff
        /*09a8*/ 	.word	0x00000000
        /*09ac*/ 	.short	0x010a
        /*09ae*/ 	.byte	0x05
	.zero		1


	//   ....[140]....
        /*09b0*/ 	.word	0x00003c60
        /*09b4*/ 	.word	0x000000ff
        /*09b8*/ 	.word	0x00000000
        /*09bc*/ 	.short	0x010a
        /*09be*/ 	.byte	0x05
	.zero		1


	//   ....[141]....
        /*09c0*/ 	.word	0x00003cf0
        /*09c4*/ 	.word	0x000000ff
        /*09c8*/ 	.word	0x00000000
        /*09cc*/ 	.short	0x010a
        /*09ce*/ 	.byte	0x05
	.zero		1


	//   ....[142]....
        /*09d0*/ 	.word	0x00003d80
        /*09d4*/ 	.word	0x000000ff
        /*09d8*/ 	.word	0x00000000
        /*09dc*/ 	.short	0x010a
        /*09de*/ 	.byte	0x05
	.zero		1


	//   ....[143]....
        /*09e0*/ 	.word	0x00003e10
        /*09e4*/ 	.word	0x000000ff
        /*09e8*/ 	.word	0x00000000
        /*09ec*/ 	.short	0x010a
        /*09ee*/ 	.byte	0x05
	.zero		1


	//   ....[144]....
        /*09f0*/ 	.word	0x00003ea0
        /*09f4*/ 	.word	0x000000ff
        /*09f8*/ 	.word	0x00000000
        /*09fc*/ 	.short	0x010a
        /*09fe*/ 	.byte	0x05
	.zero		1


	//   ....[145]....
        /*0a00*/ 	.word	0x00003f30
        /*0a04*/ 	.word	0x000000ff
        /*0a08*/ 	.word	0x00000000
        /*0a0c*/ 	.short	0x010a
        /*0a0e*/ 	.byte	0x05
	.zero		1


	//   ....[146]....
        /*0a10*/ 	.word	0x00003fc0
        /*0a14*/ 	.word	0x000000ff
        /*0a18*/ 	.word	0x00000000
        /*0a1c*/ 	.short	0x010a
        /*0a1e*/ 	.byte	0x05
	.zero		1


	//   ....[147]....
        /*0a20*/ 	.word	0x00004050
        /*0a24*/ 	.word	0x000000ff
        /*0a28*/ 	.word	0x00000000
        /*0a2c*/ 	.short	0x010a
        /*0a2e*/ 	.byte	0x05
	.zero		1


	//   ....[148]....
        /*0a30*/ 	.word	0x000040e0
        /*0a34*/ 	.word	0x000000ff
        /*0a38*/ 	.word	0x00000000
        /*0a3c*/ 	.short	0x010a
        /*0a3e*/ 	.byte	0x05
	.zero		1


	//   ....[149]....
        /*0a40*/ 	.word	0x00004170
        /*0a44*/ 	.word	0x000000ff
        /*0a48*/ 	.word	0x00000000
        /*0a4c*/ 	.short	0x010a
        /*0a4e*/ 	.byte	0x05
	.zero		1


	//   ....[150]....
        /*0a50*/ 	.word	0x00004200
        /*0a54*/ 	.word	0x000000ff
        /*0a58*/ 	.word	0x00000000
        /*0a5c*/ 	.short	0x010a
        /*0a5e*/ 	.byte	0x05
	.zero		1


	//   ....[151]....
        /*0a60*/ 	.word	0x00004290
        /*0a64*/ 	.word	0x000000ff
        /*0a68*/ 	.word	0x00000000
        /*0a6c*/ 	.short	0x010a
        /*0a6e*/ 	.byte	0x05
	.zero		1


	//   ....[152]....
        /*0a70*/ 	.word	0x00004320
        /*0a74*/ 	.word	0x000000ff
        /*0a78*/ 	.word	0x00000000
        /*0a7c*/ 	.short	0x010a
        /*0a7e*/ 	.byte	0x05
	.zero		1


	//   ....[153]....
        /*0a80*/ 	.word	0x000043b0
        /*0a84*/ 	.word	0x000000ff
        /*0a88*/ 	.word	0x00000000
        /*0a8c*/ 	.short	0x010a
        /*0a8e*/ 	.byte	0x05
	.zero		1


	//   ....[154]....
        /*0a90*/ 	.word	0x00004450
        /*0a94*/ 	.word	0x00000000
        /*0a98*/ 	.word	0x00000000
        /*0a9c*/ 	.short	0x010a
        /*0a9e*/ 	.byte	0xff
	.zero		1


	//   ....[155]....
        /*0aa0*/ 	.word	0x00004590
        /*0aa4*/ 	.word	0x00000002
        /*0aa8*/ 	.word	0x00000310
        /*0aac*/ 	.short	0x010a
        /*0aae*/ 	.byte	0xff
	.zero		1


	//   ....[156]....
        /*0ab0*/ 	.word	0x00004600
        /*0ab4*/ 	.word	0x00000002
        /*0ab8*/ 	.word	0x00000000
        /*0abc*/ 	.short	0x0101
        /*0abe*/ 	.byte	0xff
	.zero		1


	//   ....[157]....
        /*0ac0*/ 	.word	0x00004620
        /*0ac4*/ 	.word	0x000000ff
        /*0ac8*/ 	.word	0x000002c0
        /*0acc*/ 	.short	0x010a
        /*0ace*/ 	.byte	0x04
	.zero		1


	//   ....[158]....
        /*0ad0*/ 	.word	0x00004740
        /*0ad4*/ 	.word	0x00000002
        /*0ad8*/ 	.word	0x000002b0
        /*0adc*/ 	.short	0x010a
        /*0ade*/ 	.byte	0xff
	.zero		1


	//   ....[159]....
        /*0ae0*/ 	.word	0x00004840
        /*0ae4*/ 	.word	0x00000002
        /*0ae8*/ 	.word	0x00000000
        /*0aec*/ 	.short	0x0101
        /*0aee*/ 	.byte	0xff
	.zero		1


	//   ....[160]....
        /*0af0*/ 	.word	0x000048d0
        /*0af4*/ 	.word	0x000000ff
        /*0af8*/ 	.word	0x000002c0
        /*0afc*/ 	.short	0x0106
        /*0afe*/ 	.byte	0x04
	.zero		1


	//   ....[161]....
        /*0b00*/ 	.word	0x000048f0
        /*0b04*/ 	.word	0x000000ff
        /*0b08*/ 	.word	0x000002c0
        /*0b0c*/ 	.short	0x010a
        /*0b0e*/ 	.byte	0x04
	.zero		1


	//   ....[162]....
        /*0b10*/ 	.word	0x00004980
        /*0b14*/ 	.word	0x000000ff
        /*0b18*/ 	.word	0x000002c0
        /*0b1c*/ 	.short	0x0106
        /*0b1e*/ 	.byte	0x07
	.zero		1


	//   ....[163]....
        /*0b20*/ 	.word	0x000049c0
        /*0b24*/ 	.word	0x00000000
        /*0b28*/ 	.word	0x000002c0
        /*0b2c*/ 	.short	0x010a
        /*0b2e*/ 	.byte	0xff
	.zero		1


	//   ....[164]....
        /*0b30*/ 	.word	0x00004c10
        /*0b34*/ 	.word	0x000000ff
        /*0b38*/ 	.word	0x00000008
        /*0b3c*/ 	.short	0x010a
        /*0b3e*/ 	.byte	0x05
	.zero		1


	//   ....[165]....
        /*0b40*/ 	.word	0x00004c30
        /*0b44*/ 	.word	0x000000ff
        /*0b48*/ 	.word	0x00000008
        /*0b4c*/ 	.short	0x010a
        /*0b4e*/ 	.byte	0x05
	.zero		1


	//   ....[166]....
        /*0b50*/ 	.word	0x00004dc0
        /*0b54*/ 	.word	0x000000ff
        /*0b58*/ 	.word	0x00000008
        /*0b5c*/ 	.short	0x010a
        /*0b5e*/ 	.byte	0x05
	.zero		1


	//   ....[167]....
        /*0b60*/ 	.word	0x00004de0
        /*0b64*/ 	.word	0x000000ff
        /*0b68*/ 	.word	0x00000008
        /*0b6c*/ 	.short	0x010a
        /*0b6e*/ 	.byte	0x05
	.zero		1


	//   ....[168]....
        /*0b70*/ 	.word	0x00004ea0
        /*0b74*/ 	.word	0x000000ff
        /*0b78*/ 	.word	0x00000000
        /*0b7c*/ 	.short	0x0101
        /*0b7e*/ 	.byte	0x04
	.zero		1


	//   ....[169]....
        /*0b80*/ 	.word	0x00005180
        /*0b84*/ 	.word	0x00000000
        /*0b88*/ 	.word	0x000002b0
        /*0b8c*/ 	.short	0x010a
        /*0b8e*/ 	.byte	0xff
	.zero		1


	//   ....[170]....
        /*0b90*/ 	.word	0x00005240
        /*0b94*/ 	.word	0x00000000
        /*0b98*/ 	.word	0x00000000
        /*0b9c*/ 	.short	0x0101
        /*0b9e*/ 	.byte	0xff
	.zero		1


	//   ....[171]....
        /*0ba0*/ 	.word	0x000052f0
        /*0ba4*/ 	.word	0x000000ff
        /*0ba8*/ 	.word	0x00000000
        /*0bac*/ 	.short	0x010a
        /*0bae*/ 	.byte	0x04
	.zero		1


	//   ....[172]....
        /*0bb0*/ 	.word	0x00005300
        /*0bb4*/ 	.word	0x000000ff
        /*0bb8*/ 	.word	0x000002f0
        /*0bbc*/ 	.short	0x010a
        /*0bbe*/ 	.byte	0x13
	.zero		1


	//   ....[173]....
        /*0bc0*/ 	.word	0x000053c0
        /*0bc4*/ 	.word	0x000000ff
        /*0bc8*/ 	.word	0x00000000
        /*0bcc*/ 	.short	0x010a
        /*0bce*/ 	.byte	0x06
	.zero		1


	//   ....[174]....
        /*0bd0*/ 	.word	0x000054e0
        /*0bd4*/ 	.word	0x000000ff
        /*0bd8*/ 	.word	0x00000000
        /*0bdc*/ 	.short	0x010a
        /*0bde*/ 	.byte	0x04
	.zero		1


	//   ....[175]....
        /*0be0*/ 	.word	0x00005700
        /*0be4*/ 	.word	0x000000ff
        /*0be8*/ 	.word	0x00000000
        /*0bec*/ 	.short	0x010a
        /*0bee*/ 	.byte	0x04
	.zero		1


	//   ....[176]....
        /*0bf0*/ 	.word	0x00005790
        /*0bf4*/ 	.word	0x000000ff
        /*0bf8*/ 	.word	0x00000000
        /*0bfc*/ 	.short	0x010a
        /*0bfe*/ 	.byte	0x05
	.zero		1


	//   ....[177]....
        /*0c00*/ 	.word	0x00005820
        /*0c04*/ 	.word	0x000000ff
        /*0c08*/ 	.word	0x00000000
        /*0c0c*/ 	.short	0x010a
        /*0c0e*/ 	.byte	0x05
	.zero		1


	//   ....[178]....
        /*0c10*/ 	.word	0x000058c0
        /*0c14*/ 	.word	0x00000000
        /*0c18*/ 	.word	0x00000000
        /*0c1c*/ 	.short	0x010a
        /*0c1e*/ 	.byte	0xff
	.zero		1


	//   ....[179]....
        /*0c20*/ 	.word	0x00005900
        /*0c24*/ 	.word	0x00000000
        /*0c28*/ 	.word	0x00000000
        /*0c2c*/ 	.short	0x010a
        /*0c2e*/ 	.byte	0xff
	.zero		1


	//   ....[180]....
        /*0c30*/ 	.word	0x00005970
        /*0c34*/ 	.word	0x000000ff
        /*0c38*/ 	.word	0x00000000
        /*0c3c*/ 	.short	0x0101
        /*0c3e*/ 	.byte	0x04
	.zero		1


	//   ....[181]....
        /*0c40*/ 	.word	0x000059b0
        /*0c44*/ 	.word	0x000000ff
        /*0c48*/ 	.word	0x00000330
        /*0c4c*/ 	.short	0x010a
        /*0c4e*/ 	.byte	0x0d
	.zero		1


	//   ....[182]....
        /*0c50*/ 	.word	0x00005a00
        /*0c54*/ 	.word	0x000000ff
        /*0c58*/ 	.word	0x00000000
        /*0c5c*/ 	.short	0x0101
        /*0c5e*/ 	.byte	0x04
	.zero		1


	//   ....[183]....
        /*0c60*/ 	.word	0x00005e80
        /*0c64*/ 	.word	0x00000007
        /*0c68*/ 	.word	0x000002b0
        /*0c6c*/ 	.short	0x010a
        /*0c6e*/ 	.byte	0xff
	.zero		1


	//   ....[184]....
        /*0c70*/ 	.word	0x00005ff0
        /*0c74*/ 	.word	0x00000000
        /*0c78*/ 	.word	0x00000000
        /*0c7c*/ 	.short	0x0101
        /*0c7e*/ 	.byte	0xff
	.zero		1


	//   ....[185]....
        /*0c80*/ 	.word	0x00006460
        /*0c84*/ 	.word	0x000000ff
        /*0c88*/ 	.word	0x000002a8
        /*0c8c*/ 	.short	0x010a
        /*0c8e*/ 	.byte	0x11
	.zero		1


	//   ....[186]....
        /*0c90*/ 	.word	0x000065e0
        /*0c94*/ 	.word	0x000000ff
        /*0c98*/ 	.word	0x00000298
        /*0c9c*/ 	.short	0x010a
        /*0c9e*/ 	.byte	0x11
	.zero		1


	//   ....[187]....
        /*0ca0*/ 	.word	0x000067f0
        /*0ca4*/ 	.word	0x000000ff
        /*0ca8*/ 	.word	0x00000290
        /*0cac*/ 	.short	0x010b
        /*0cae*/ 	.byte	0x11
	.zero		1


	//   ....[188]....
        /*0cb0*/ 	.word	0x00006800
        /*0cb4*/ 	.word	0x000000ff
        /*0cb8*/ 	.word	0x00000000
        /*0cbc*/ 	.short	0x0101
        /*0cbe*/ 	.byte	0x1b
	.zero		1


	//   ....[189]....
        /*0cc0*/ 	.word	0x00006840
        /*0cc4*/ 	.word	0x00000000
        /*0cc8*/ 	.word	0x00000298
        /*0ccc*/ 	.short	0x010a
        /*0cce*/ 	.byte	0xff
	.zero		1


	//   ....[190]....
        /*0cd0*/ 	.word	0x00006b60
        /*0cd4*/ 	.word	0x00000003
        /*0cd8*/ 	.word	0x000002b0
        /*0cdc*/ 	.short	0x010a
        /*0cde*/ 	.byte	0xff
	.zero		1


	//   ....[191]....
        /*0ce0*/ 	.word	0x00006ce0
        /*0ce4*/ 	.word	0x00000000
        /*0ce8*/ 	.word	0x00000000
        /*0cec*/ 	.short	0x0101
        /*0cee*/ 	.byte	0xff
	.zero		1


	//   ....[192]....
        /*0cf0*/ 	.word	0x00007770
        /*0cf4*/ 	.word	0x000000ff
        /*0cf8*/ 	.word	0x00000290
        /*0cfc*/ 	.short	0x010a
        /*0cfe*/ 	.byte	0x2c
	.zero		1


	//   ....[193]....
        /*0d00*/ 	.word	0x00007780
        /*0d04*/ 	.word	0x0000008f
        /*0d08*/ 	.word	0x000002d0
        /*0d0c*/ 	.short	0x010a
        /*0d0e*/ 	.byte	0xff
	.zero		1


	//   ....[194]....
        /*0d10*/ 	.word	0x00007910
        /*0d14*/ 	.word	0x000000ff
        /*0d18*/ 	.word	0x00000290
        /*0d1c*/ 	.short	0x010a
        /*0d1e*/ 	.byte	0x2c
	.zero		1


	//   ....[195]....
        /*0d20*/ 	.word	0x00007a20
        /*0d24*/ 	.word	0x000000ff
        /*0d28*/ 	.word	0x00000000
        /*0d2c*/ 	.short	0x0101
        /*0d2e*/ 	.byte	0x04
	.zero		1


	//   ....[196]....
        /*0d30*/ 	.word	0x00007a80
        /*0d34*/ 	.word	0x0000008f
        /*0d38*/ 	.word	0x000002d0
        /*0d3c*/ 	.short	0x010a
        /*0d3e*/ 	.byte	0xff
	.zero		1


	//   ....[197]....
        /*0d40*/ 	.word	0x00008070
        /*0d44*/ 	.word	0x0000008f
        /*0d48*/ 	.word	0x00000000
        /*0d4c*/ 	.short	0x0101
        /*0d4e*/ 	.byte	0xff
	.zero		1


	//   ....[198]....
        /*0d50*/ 	.word	0x00008ed0
        /*0d54*/ 	.word	0x00000000
        /*0d58*/ 	.word	0x00000320
        /*0d5c*/ 	.short	0x010a
        /*0d5e*/ 	.byte	0xff
	.zero		1


	//   ....[199]....
        /*0d60*/ 	.word	0x00008f30
        /*0d64*/ 	.word	0x00000000
        /*0d68*/ 	.word	0x00000148
        /*0d6c*/ 	.short	0x010a
        /*0d6e*/ 	.byte	0xff
	.zero		1


	//   ....[200]....
        /*0d70*/ 	.word	0x00008f90
        /*0d74*/ 	.word	0x00000000
        /*0d78*/ 	.word	0x00000148
        /*0d7c*/ 	.short	0x010a
        /*0d7e*/ 	.byte	0xff
	.zero		1


	//   ....[201]....
        /*0d80*/ 	.word	0x00008fe0
        /*0d84*/ 	.word	0x00000003
        /*0d88*/ 	.word	0x000002b0
        /*0d8c*/ 	.short	0x010a
        /*0d8e*/ 	.byte	0xff
	.zero		1


	//   ....[202]....
        /*0d90*/ 	.word	0x00009040
        /*0d94*/ 	.word	0x00000000
        /*0d98*/ 	.word	0x00000000
        /*0d9c*/ 	.short	0x010a
        /*0d9e*/ 	.byte	0xff
	.zero		1


	//   ....[203]....
        /*0da0*/ 	.word	0x000090a0
        /*0da4*/ 	.word	0x00000000
        /*0da8*/ 	.word	0x00000000
        /*0dac*/ 	.short	0x010a
        /*0dae*/ 	.byte	0xff
	.zero		1


	//   ....[204]....
        /*0db0*/ 	.word	0x00009100
        /*0db4*/ 	.word	0x00000000
        /*0db8*/ 	.word	0x00000000
        /*0dbc*/ 	.short	0x010a
        /*0dbe*/ 	.byte	0xff
	.zero		1


	//   ....[205]....
        /*0dc0*/ 	.word	0x00009160
        /*0dc4*/ 	.word	0x00000000
        /*0dc8*/ 	.word	0x00000000
        /*0dcc*/ 	.short	0x010a
        /*0dce*/ 	.byte	0xff
	.zero		1


	//   ....[206]....
        /*0dd0*/ 	.word	0x000091c0
        /*0dd4*/ 	.word	0x00000000
        /*0dd8*/ 	.word	0x00000000
        /*0ddc*/ 	.short	0x010a
        /*0dde*/ 	.byte	0xff
	.zero		1


	//   ....[207]....
        /*0de0*/ 	.word	0x00009220
        /*0de4*/ 	.word	0x00000000
        /*0de8*/ 	.word	0x00000000
        /*0dec*/ 	.short	0x010a
        /*0dee*/ 	.byte	0xff
	.zero		1


	//   ....[208]....
        /*0df0*/ 	.word	0x00009280
        /*0df4*/ 	.word	0x00000000
        /*0df8*/ 	.word	0x00000000
        /*0dfc*/ 	.short	0x010a
        /*0dfe*/ 	.byte	0xff
	.zero		1


	//   ....[209]....
        /*0e00*/ 	.word	0x000092e0
        /*0e04*/ 	.word	0x00000000
        /*0e08*/ 	.word	0x00000000
        /*0e0c*/ 	.short	0x010a
        /*0e0e*/ 	.byte	0xff
	.zero		1


	//   ....[210]....
        /*0e10*/ 	.word	0x00009340
        /*0e14*/ 	.word	0x00000000
        /*0e18*/ 	.word	0x00000000
        /*0e1c*/ 	.short	0x010a
        /*0e1e*/ 	.byte	0xff
	.zero		1


	//   ....[211]....
        /*0e20*/ 	.word	0x000093a0
        /*0e24*/ 	.word	0x00000000
        /*0e28*/ 	.word	0x00000000
        /*0e2c*/ 	.short	0x010a
        /*0e2e*/ 	.byte	0xff
	.zero		1


	//   ....[212]....
        /*0e30*/ 	.word	0x00009400
        /*0e34*/ 	.word	0x00000000
        /*0e38*/ 	.word	0x00000000
        /*0e3c*/ 	.short	0x010a
        /*0e3e*/ 	.byte	0xff
	.zero		1


	//   ....[213]....
        /*0e40*/ 	.word	0x00009460
        /*0e44*/ 	.word	0x00000000
        /*0e48*/ 	.word	0x00000000
        /*0e4c*/ 	.short	0x010a
        /*0e4e*/ 	.byte	0xff
	.zero		1


	//   ....[214]....
        /*0e50*/ 	.word	0x000094c0
        /*0e54*/ 	.word	0x00000000
        /*0e58*/ 	.word	0x00000000
        /*0e5c*/ 	.short	0x010a
        /*0e5e*/ 	.byte	0xff
	.zero		1


	//   ....[215]....
        /*0e60*/ 	.word	0x00009520
        /*0e64*/ 	.word	0x00000000
        /*0e68*/ 	.word	0x00000000
        /*0e6c*/ 	.short	0x010a
        /*0e6e*/ 	.byte	0xff
	.zero		1


	//   ....[216]....
        /*0e70*/ 	.word	0x00009580
        /*0e74*/ 	.word	0x00000000
        /*0e78*/ 	.word	0x00000000
        /*0e7c*/ 	.short	0x010a
        /*0e7e*/ 	.byte	0xff
	.zero		1


	//   ....[217]....
        /*0e80*/ 	.word	0x000095e0
        /*0e84*/ 	.word	0x00000000
        /*0e88*/ 	.word	0x00000000
        /*0e8c*/ 	.short	0x010a
        /*0e8e*/ 	.byte	0xff
	.zero		1


	//   ....[218]....
        /*0e90*/ 	.word	0x00009640
        /*0e94*/ 	.word	0x00000000
        /*0e98*/ 	.word	0x00000000
        /*0e9c*/ 	.short	0x010a
        /*0e9e*/ 	.byte	0xff
	.zero		1


	//   ....[219]....
        /*0ea0*/ 	.word	0x000096a0
        /*0ea4*/ 	.word	0x00000000
        /*0ea8*/ 	.word	0x00000000
        /*0eac*/ 	.short	0x010a
        /*0eae*/ 	.byte	0xff
	.zero		1


	//   ....[220]....
        /*0eb0*/ 	.word	0x00009700
        /*0eb4*/ 	.word	0x00000000
        /*0eb8*/ 	.word	0x00000000
        /*0ebc*/ 	.short	0x010a
        /*0ebe*/ 	.byte	0xff
	.zero		1


	//   ....[221]....
        /*0ec0*/ 	.word	0x00009760
        /*0ec4*/ 	.word	0x00000000
        /*0ec8*/ 	.word	0x00000000
        /*0ecc*/ 	.short	0x010a
        /*0ece*/ 	.byte	0xff
	.zero		1


	//   ....[222]....
        /*0ed0*/ 	.word	0x000097c0
        /*0ed4*/ 	.word	0x00000000
        /*0ed8*/ 	.word	0x00000000
        /*0edc*/ 	.short	0x010a
        /*0ede*/ 	.byte	0xff
	.zero		1


	//   ....[223]....
        /*0ee0*/ 	.word	0x00009820
        /*0ee4*/ 	.word	0x00000000
        /*0ee8*/ 	.word	0x00000000
        /*0eec*/ 	.short	0x010a
        /*0eee*/ 	.byte	0xff
	.zero		1


	//   ....[224]....
        /*0ef0*/ 	.word	0x00009880
        /*0ef4*/ 	.word	0x00000000
        /*0ef8*/ 	.word	0x00000000
        /*0efc*/ 	.short	0x010a
        /*0efe*/ 	.byte	0xff
	.zero		1


	//   ....[225]....
        /*0f00*/ 	.word	0x000098e0
        /*0f04*/ 	.word	0x00000000
        /*0f08*/ 	.word	0x00000000
        /*0f0c*/ 	.short	0x010a
        /*0f0e*/ 	.byte	0xff
	.zero		1


	//   ....[226]....
        /*0f10*/ 	.word	0x00009940
        /*0f14*/ 	.word	0x00000000
        /*0f18*/ 	.word	0x00000000
        /*0f1c*/ 	.short	0x010a
        /*0f1e*/ 	.byte	0xff
	.zero		1


	//   ....[227]....
        /*0f20*/ 	.word	0x000099a0
        /*0f24*/ 	.word	0x00000000
        /*0f28*/ 	.word	0x00000000
        /*0f2c*/ 	.short	0x010a
        /*0f2e*/ 	.byte	0xff
	.zero		1


	//   ....[228]....
        /*0f30*/ 	.word	0x00009a00
        /*0f34*/ 	.word	0x00000000
        /*0f38*/ 	.word	0x00000000
        /*0f3c*/ 	.short	0x010a
        /*0f3e*/ 	.byte	0xff
	.zero		1


	//   ....[229]....
        /*0f40*/ 	.word	0x00009a60
        /*0f44*/ 	.word	0x00000000
        /*0f48*/ 	.word	0x00000000
        /*0f4c*/ 	.short	0x010a
        /*0f4e*/ 	.byte	0xff
	.zero		1


	//   ....[230]....
        /*0f50*/ 	.word	0x00009ac0
        /*0f54*/ 	.word	0x00000000
        /*0f58*/ 	.word	0x00000000
        /*0f5c*/ 	.short	0x010a
        /*0f5e*/ 	.byte	0xff
	.zero		1


	//   ....[231]....
        /*0f60*/ 	.word	0x00009b20
        /*0f64*/ 	.word	0x00000000
        /*0f68*/ 	.word	0x00000000
        /*0f6c*/ 	.short	0x010a
        /*0f6e*/ 	.byte	0xff
	.zero		1


	//   ....[232]....
        /*0f70*/ 	.word	0x00009b80
        /*0f74*/ 	.word	0x00000000
        /*0f78*/ 	.word	0x00000000
        /*0f7c*/ 	.short	0x010a
        /*0f7e*/ 	.byte	0xff
	.zero		1


	//   ....[233]....
        /*0f80*/ 	.word	0x00009be0
        /*0f84*/ 	.word	0x00000000
        /*0f88*/ 	.word	0x00000000
        /*0f8c*/ 	.short	0x010a
        /*0f8e*/ 	.byte	0xff
	.zero		1


	//   ....[234]....
        /*0f90*/ 	.word	0x00009c40
        /*0f94*/ 	.word	0x00000000
        /*0f98*/ 	.word	0x00000000
        /*0f9c*/ 	.short	0x010a
        /*0f9e*/ 	.byte	0xff
	.zero		1


	//   ....[235]....
        /*0fa0*/ 	.word	0x00009ca0
        /*0fa4*/ 	.word	0x00000000
        /*0fa8*/ 	.word	0x00000000
        /*0fac*/ 	.short	0x010a
        /*0fae*/ 	.byte	0xff
	.zero		1


	//   ....[236]....
        /*0fb0*/ 	.word	0x00009d00
        /*0fb4*/ 	.word	0x00000000
        /*0fb8*/ 	.word	0x00000000
        /*0fbc*/ 	.short	0x010a
        /*0fbe*/ 	.byte	0xff
	.zero		1


	//   ....[237]....
        /*0fc0*/ 	.word	0x00009d60
        /*0fc4*/ 	.word	0x00000000
        /*0fc8*/ 	.word	0x00000000
        /*0fcc*/ 	.short	0x010a
        /*0fce*/ 	.byte	0xff
	.zero		1


	//   ....[238]....
        /*0fd0*/ 	.word	0x00009dc0
        /*0fd4*/ 	.word	0x00000000
        /*0fd8*/ 	.word	0x00000000
        /*0fdc*/ 	.short	0x010a
        /*0fde*/ 	.byte	0xff
	.zero		1


	//   ....[239]....
        /*0fe0*/ 	.word	0x00009e20
        /*0fe4*/ 	.word	0x00000000
        /*0fe8*/ 	.word	0x00000000
        /*0fec*/ 	.short	0x010a
        /*0fee*/ 	.byte	0xff
	.zero		1


	//   ....[240]....
        /*0ff0*/ 	.word	0x00009e80
        /*0ff4*/ 	.word	0x00000000
        /*0ff8*/ 	.word	0x00000000
        /*0ffc*/ 	.short	0x010a
        /*0ffe*/ 	.byte	0xff
	.zero		1


	//   ....[241]....
        /*1000*/ 	.word	0x00009ee0
        /*1004*/ 	.word	0x00000000
        /*1008*/ 	.word	0x00000000
        /*100c*/ 	.short	0x010a
        /*100e*/ 	.byte	0xff
	.zero		1


	//   ....[242]....
        /*1010*/ 	.word	0x00009f30
        /*1014*/ 	.word	0x00000002
        /*1018*/ 	.word	0x00000310
        /*101c*/ 	.short	0x010a
        /*101e*/ 	.byte	0xff
	.zero		1


	//   ....[243]....
        /*1020*/ 	.word	0x00009f90
        /*1024*/ 	.word	0x00000002
        /*1028*/ 	.word	0x000002c0
        /*102c*/ 	.short	0x010a
        /*102e*/ 	.byte	0xff
	.zero		1


	//   ....[244]....
        /*1030*/ 	.word	0x00009fe0
        /*1034*/ 	.word	0x00000002
        /*1038*/ 	.word	0x000002b0
        /*103c*/ 	.short	0x010a
        /*103e*/ 	.byte	0xff
	.zero		1


	//   ....[245]....
        /*1040*/ 	.word	0x0000a040
        /*1044*/ 	.word	0x00000000
        /*1048*/ 	.word	0x000002c0
        /*104c*/ 	.short	0x010a
        /*104e*/ 	.byte	0xff
	.zero		1


	//   ....[246]....
        /*1050*/ 	.word	0x0000a0a0
        /*1054*/ 	.word	0x00000005
        /*1058*/ 	.word	0x00000008
        /*105c*/ 	.short	0x010a
        /*105e*/ 	.byte	0xff
	.zero		1


	//   ....[247]....
        /*1060*/ 	.word	0x0000a190
        /*1064*/ 	.word	0x00000000
        /*1068*/ 	.word	0x00000008
        /*106c*/ 	.short	0x010a
        /*106e*/ 	.byte	0xff
	.zero		1


	//   ....[248]....
        /*1070*/ 	.word	0x0000a1e0
        /*1074*/ 	.word	0x00000000
        /*1078*/ 	.word	0x000002b0
        /*107c*/ 	.short	0x010a
        /*107e*/ 	.byte	0xff
	.zero		1


	//   ....[249]....
        /*1080*/ 	.word	0x0000a240
        /*1084*/ 	.word	0x00000000
        /*1088*/ 	.word	0x000002f0
        /*108c*/ 	.short	0x010a
        /*108e*/ 	.byte	0xff
	.zero		1


	//   ....[250]....
        /*1090*/ 	.word	0x0000a2a0
        /*1094*/ 	.word	0x00000000
        /*1098*/ 	.word	0x00000000
        /*109c*/ 	.short	0x010a
        /*109e*/ 	.byte	0xff
	.zero		1


	//   ....[251]....
        /*10a0*/ 	.word	0x0000a300
        /*10a4*/ 	.word	0x00000000
        /*10a8*/ 	.word	0x00000000
        /*10ac*/ 	.short	0x010a
        /*10ae*/ 	.byte	0xff
	.zero		1


	//   ....[252]....
        /*10b0*/ 	.word	0x0000a360
        /*10b4*/ 	.word	0x00000000
        /*10b8*/ 	.word	0x00000000
        /*10bc*/ 	.short	0x010a
        /*10be*/ 	.byte	0xff
	.zero		1


	//   ....[253]....
        /*10c0*/ 	.word	0x0000a3c0
        /*10c4*/ 	.word	0x00000000
        /*10c8*/ 	.word	0x00000000
        /*10cc*/ 	.short	0x010a
        /*10ce*/ 	.byte	0xff
	.zero		1


	//   ....[254]....
        /*10d0*/ 	.word	0x0000a420
        /*10d4*/ 	.word	0x00000000
        /*10d8*/ 	.word	0x00000330
        /*10dc*/ 	.short	0x010a
        /*10de*/ 	.byte	0xff
	.zero		1


	//   ....[255]....
        /*10e0*/ 	.word	0x0000a470
        /*10e4*/ 	.word	0x00000007
        /*10e8*/ 	.word	0x000002b0
        /*10ec*/ 	.short	0x010a
        /*10ee*/ 	.byte	0xff
	.zero		1


	//   ....[0]....
        /*10f0*/ 	.word	0x0000a4d0
        /*10f4*/ 	.word	0x00000000
        /*10f8*/ 	.word	0x000002a8
        /*10fc*/ 	.short	0x010a
        /*10fe*/ 	.byte	0xff
	.zero		1


	//   ....[1]....
        /*1100*/ 	.word	0x0000a530
        /*1104*/ 	.word	0x00000000
        /*1108*/ 	.word	0x00000298
        /*110c*/ 	.short	0x010a
        /*110e*/ 	.byte	0xff
	.zero		1


	//   ....[2]....
        /*1110*/ 	.word	0x0000a580
        /*1114*/ 	.word	0x00000003
        /*1118*/ 	.word	0x000002b0
        /*111c*/ 	.short	0x010a
        /*111e*/ 	.byte	0xff
	.zero		1


	//   ....[3]....
        /*1120*/ 	.word	0x0000a5e0
        /*1124*/ 	.word	0x00000000
        /*1128*/ 	.word	0x00000290
        /*112c*/ 	.short	0x010a
        /*112e*/ 	.byte	0xff
	.zero		1


	//   ....[4]....
        /*1130*/ 	.word	0x0000a630
        /*1134*/ 	.word	0x0000008f
        /*1138*/ 	.word	0x000002d0
        /*113c*/ 	.short	0x010a
        /*113e*/ 	.byte	0xff
	.zero		1


	//----- nvinfo : EIATTR_NUM_MBARRIERS
	.align		4
.L_47:
        /*1140*/ 	.byte	0x03, 0x38
        /*1142*/ 	.short	0x0067


	//----- nvinfo : EIATTR_EXIT_INSTR_OFFSETS
	.align		4
        /*1144*/ 	.byte	0x04, 0x1c
        /*1146*/ 	.short	(.L_49 - .L_48)


	//   ....[0]....
.L_48:
        /*1148*/ 	.word	0x00004480


	//   ....[1]....
        /*114c*/ 	.word	0x00004990


	//   ....[2]....
        /*1150*/ 	.word	0x000049f0


	//   ....[3]....
        /*1154*/ 	.word	0x00005c30


	//   ....[4]....
        /*1158*/ 	.word	0x00006870


	//   ....[5]....
        /*115c*/ 	.word	0x000068b0


	//   ....[6]....
        /*1160*/ 	.word	0x00008ec0


	//----- nvinfo : EIATTR_MAX_THREADS
	.align		4
.L_49:
        /*1164*/ 	.byte	0x04, 0x05
        /*1166*/ 	.short	(.L_51 - .L_50)
.L_50:
        /*1168*/ 	.word	0x00000100
        /*116c*/ 	.word	0x00000001
        /*1170*/ 	.word	0x00000001


	//----- nvinfo : EIATTR_CRS_STACK_SIZE
	.align		4
.L_51:
        /*1174*/ 	.byte	0x04, 0x1e
        /*1176*/ 	.short	(.L_53 - .L_52)
.L_52:
        /*1178*/ 	.word	0x00000000


	//----- nvinfo : EIATTR_CBANK_PARAM_SIZE
	.align		4
.L_53:
        /*117c*/ 	.byte	0x03, 0x19
        /*117e*/ 	.short	0x0800


	//----- nvinfo : EIATTR_PARAM_CBANK
	.align		4
        /*1180*/ 	.byte	0x04, 0x0a
        /*1182*/ 	.short	(.L_55 - .L_54)
	.align		4
.L_54:
        /*1184*/ 	.word	index@(.nv.constant0._ZN7cutlass13device_kernelINS_4gemm6kernel13GemmUniversalIN4cute5tupleIJiiiiEEENS1_10collective13CollectiveMmaINS1_35MainloopSm100TmaUmmaWarpSpecializedILi41ELi2ELi4ENS5_IJNS4_1CILi2EEESB_NSA_ILi1EEEEEEEENS5_IJNSA_ILi256EEENSA_ILi64EEENSA_ILi32EEEEEENS_12float_e4m3_tENS5_IJlSC_lEEESJ_SK_NS4_8TiledMMAINS4_8MMA_AtomIJNS4_10MMA_TraitsINS4_25SM100_MMA_F8F6F4_2x1SM_SSEJSJ_SJ_fSF_SG_NS4_17integral_constantINS4_4UMMA5MajorELSR_0EEESS_NSP_INSQ_7ScaleInELST_0EEESU_EEEEEENS4_6LayoutINS5_IJSC_SC_SC_EEENS5_IJNSA_ILi0EEESZ_SZ_EEEEENS5_IJNS4_10UnderscoreES12_S12_EEEEENS4_28SM100_TMA_2SM_LOAD_MULTICASTENS4_14ComposedLayoutINS4_7SwizzleILi1ELi4ELi3EEENS4_18smem_ptr_flag_bitsILi8EEENSX_INS5_IJNSA_ILi8EEESH_EEENS5_IJSH_SC_EEEEEEEvNS4_8identityENS4_18SM100_TMA_2SM_LOADES1F_vS1G_EENS_8epilogue10collective18CollectiveEpilogueINS1J_23Sm100TmaWarpSpecializedILi1ELi1ELi64ELb0ELb0EEEJNS5_IJNSA_ILi128EEESG_SH_EEENS5_IJNSX_IS1O_SC_EENSX_ISG_SC_EEEEESJ_SK_SJ_SK_NS1J_6fusion15FusionCallbacksIS1N_NS1T_17LinearCombinationISJ_fSJ_fLNS_15FloatRoundStyleE2EEES1P_S1S_JEEENS4_5SM1004TMEM4LOAD26SM100_TMEM_LOAD_32dp32b64xENS4_13SM90_TMA_LOADENS16_INS17_ILi2ELi4ELi3EEES1A_NSX_INS5_IJS1B_SG_EEENS5_IJSG_SC_EEEEEEENS4_39AutoVectorizingCopyWithAssumedAlignmentILi128EEENS4_14SM90_TMA_STOREES28_S2A_S2A_EEEvvEEEEvNT_6ParamsE)
        /*1188*/ 	.short	0x0380
        /*118a*/ 	.short	0x0800


	//----- nvinfo : EIATTR_SW_WAR
	.align		4
.L_55:
        /*118c*/ 	.byte	0x04, 0x36
        /*118e*/ 	.short	(.L_57 - .L_56)
.L_56:
        /*1190*/ 	.word	0x00000008
.L_57:


//--------------------- .nv.callgraph             --------------------------
	.section	.nv.callgraph,"",@"SHT_CUDA_CALLGRAPH"
	.align	4
	.sectionentsize	8
	.align		4
        /*0000*/ 	.word	0x00000000
	.align		4
        /*0004*/ 	.word	0xffffffff
	.align		4
        /*0008*/ 	.word	index@(_ZN7cutlass13device_kernelINS_4gemm6kernel13GemmUniversalIN4cute5tupleIJiiiiEEENS1_10collective13CollectiveMmaINS1_35MainloopSm100TmaUmmaWarpSpecializedILi41ELi2ELi4ENS5_IJNS4_1CILi2EEESB_NSA_ILi1EEEEEEEENS5_IJNSA_ILi256EEENSA_ILi64EEENSA_ILi32EEEEEENS_12float_e4m3_tENS5_IJlSC_lEEESJ_SK_NS4_8TiledMMAINS4_8MMA_AtomIJNS4_10MMA_TraitsINS4_25SM100_MMA_F8F6F4_2x1SM_SSEJSJ_SJ_fSF_SG_NS4_17integral_constantINS4_4UMMA5MajorELSR_0EEESS_NSP_INSQ_7ScaleInELST_0EEESU_EEEEEENS4_6LayoutINS5_IJSC_SC_SC_EEENS5_IJNSA_ILi0EEESZ_SZ_EEEEENS5_IJNS4_10UnderscoreES12_S12_EEEEENS4_28SM100_TMA_2SM_LOAD_MULTICASTENS4_14ComposedLayoutINS4_7SwizzleILi1ELi4ELi3EEENS4_18smem_ptr_flag_bitsILi8EEENSX_INS5_IJNSA_ILi8EEESH_EEENS5_IJSH_SC_EEEEEEEvNS4_8identityENS4_18SM100_TMA_2SM_LOADES1F_vS1G_EENS_8epilogue10collective18CollectiveEpilogueINS1J_23Sm100TmaWarpSpecializedILi1ELi1ELi64ELb0ELb0EEEJNS5_IJNSA_ILi128EEESG_SH_EEENS5_IJNSX_IS1O_SC_EENSX_ISG_SC_EEEEESJ_SK_SJ_SK_NS1J_6fusion15FusionCallbacksIS1N_NS1T_17LinearCombinationISJ_fSJ_fLNS_15FloatRoundStyleE2EEES1P_S1S_JEEENS4_5SM1004TMEM4LOAD26SM100_TMEM_LOAD_32dp32b64xENS4_13SM90_TMA_LOADENS16_INS17_ILi2ELi4ELi3EEES1A_NSX_INS5_IJS1B_SG_EEENS5_IJSG_SC_EEEEEEENS4_39AutoVectorizingCopyWithAssumedAlignmentILi128EEENS4_14SM90_TMA_STOREES28_S2A_S2A_EEEvvEEEEvNT_6ParamsE)
	.align		4
        /*000c*/ 	.word	index@(__assertfail)
	.align		4
        /*0010*/ 	.word	0x00000000
	.align		4
        /*0014*/ 	.word	0xfffffffe
	.align		4
        /*0018*/ 	.word	0x00000000
	.align		4
        /*001c*/ 	.word	0xfffffffd
	.align		4
        /*0020*/ 	.word	0x00000000
	.align		4
        /*0024*/ 	.word	0xfffffffc


//--------------------- .nv.constant4             --------------------------
	.section	.nv.constant4,"a",@progbits
	.align	8
	.align		8
.nv.constant4:
        /*0000*/ 	.dword	__assertfail
	.align		8
        /*0008*/ 	.dword	__unnamed_1
	.align		8
        /*0010*/ 	.dword	__unnamed_2
	.align		8
        /*0018*/ 	.dword	_ZN40_INTERNAL_63a6a2bc_4_k_cu_17a52df6_327834cuda3std3__45__cpo5beginE
	.align		8
        /*0020*/ 	.dword	_ZN40_INTERNAL_63a6a2bc_4_k_cu_17a52df6_327834cuda3std3__45__cpo3endE
	.align		8
        /*0028*/ 	.dword	_ZN40_INTERNAL_63a6a2bc_4_k_cu_17a52df6_327834cuda3std3__45__cpo6cbeginE
	.align		8
        /*0030*/ 	.dword	_ZN40_INTERNAL_63a6a2bc_4_k_cu_17a52df6_327834cuda3std3__45__cpo4cendE
	.align		8
        /*0038*/ 	.dword	_ZN40_INTERNAL_63a6a2bc_4_k_cu_17a52df6_327834cuda3std3__442_GLOBAL__N__63a6a2bc_4_k_cu_17a52df6_327836ignoreE
	.align		8
        /*0040*/ 	.dword	_ZN40_INTERNAL_63a6a2bc_4_k_cu_17a52df6_327834cuda3std3__419piecewise_constructE
	.align		8
        /*0048*/ 	.dword	_ZN40_INTERNAL_63a6a2bc_4_k_cu_17a52df6_327834cuda3std3__48in_placeE
	.align		8
        /*0050*/ 	.dword	_ZN40_INTERNAL_63a6a2bc_4_k_cu_17a52df6_327834cuda3std6ranges3__45__cpo4swapE
	.align		8
        /*0058*/ 	.dword	_ZN40_INTERNAL_63a6a2bc_4_k_cu_17a52df6_327834cuda3std6ranges3__45__cpo9iter_moveE
	.align		8
        /*0060*/ 	.dword	_ZN40_INTERNAL_63a6a2bc_4_k_cu_17a52df6_327834cute7productE
	.align		8
        /*0068*/ 	.dword	_ZN40_INTERNAL_63a6a2bc_4_k_cu_17a52df6_327834cute1_E
	.align		8
        /*0070*/ 	.dword	$str$25
	.align		8
        /*0078*/ 	.dword	$str$26
	.align		8
        /*0080*/ 	.dword	$str$27
	.align		8
        /*0088*/ 	.dword	$str$28


//--------------------- .text._ZN7cutlass13device_kernelINS_4gemm6kernel13GemmUniversalIN4cute5tupleIJiiiiEEENS1_10collective13CollectiveMmaINS1_35MainloopSm100TmaUmmaWarpSpecializedILi41ELi2ELi4ENS5_IJNS4_1CILi2EEESB_NSA_ILi1EEEEEEEENS5_IJNSA_ILi256EEENSA_ILi64EEENSA_ILi32EEEEEENS_12float_e4m3_tENS5_IJlSC_lEEESJ_SK_NS4_8TiledMMAINS4_8MMA_AtomIJNS4_10MMA_TraitsINS4_25SM100_MMA_F8F6F4_2x1SM_SSEJSJ_SJ_fSF_SG_NS4_17integral_constantINS4_4UMMA5MajorELSR_0EEESS_NSP_INSQ_7ScaleInELST_0EEESU_EEEEEENS4_6LayoutINS5_IJSC_SC_SC_EEENS5_IJNSA_ILi0EEESZ_SZ_EEEEENS5_IJNS4_10UnderscoreES12_S12_EEEEENS4_28SM100_TMA_2SM_LOAD_MULTICASTENS4_14ComposedLayoutINS4_7SwizzleILi1ELi4ELi3EEENS4_18smem_ptr_flag_bitsILi8EEENSX_INS5_IJNSA_ILi8EEESH_EEENS5_IJSH_SC_EEEEEEEvNS4_8identityENS4_18SM100_TMA_2SM_LOADES1F_vS1G_EENS_8epilogue10collective18CollectiveEpilogueINS1J_23Sm100TmaWarpSpecializedILi1ELi1ELi64ELb0ELb0EEEJNS5_IJNSA_ILi128EEESG_SH_EEENS5_IJNSX_IS1O_SC_EENSX_ISG_SC_EEEEESJ_SK_SJ_SK_NS1J_6fusion15FusionCallbacksIS1N_NS1T_17LinearCombinationISJ_fSJ_fLNS_15FloatRoundStyleE2EEES1P_S1S_JEEENS4_5SM1004TMEM4LOAD26SM100_TMEM_LOAD_32dp32b64xENS4_13SM90_TMA_LOADENS16_INS17_ILi2ELi4ELi3EEES1A_NSX_INS5_IJS1B_SG_EEENS5_IJSG_SC_EEEEEEENS4_39AutoVectorizingCopyWithAssumedAlignmentILi128EEENS4_14SM90_TMA_STOREES28_S2A_S2A_EEEvvEEEEvNT_6ParamsE --------------------------
	.section	.text._ZN7cutlass13device_kernelINS_4gemm6kernel13GemmUniversalIN4cute5tupleIJiiiiEEENS1_10collective13CollectiveMmaINS1_35MainloopSm100TmaUmmaWarpSpecializedILi41ELi2ELi4ENS5_IJNS4_1CILi2EEESB_NSA_ILi1EEEEEEEENS5_IJNSA_ILi256EEENSA_ILi64EEENSA_ILi32EEEEEENS_12float_e4m3_tENS5_IJlSC_lEEESJ_SK_NS4_8TiledMMAINS4_8MMA_AtomIJNS4_10MMA_TraitsINS4_25SM100_MMA_F8F6F4_2x1SM_SSEJSJ_SJ_fSF_SG_NS4_17integral_constantINS4_4UMMA5MajorELSR_0EEESS_NSP_INSQ_7ScaleInELST_0EEESU_EEEEEENS4_6LayoutINS5_IJSC_SC_SC_EEENS5_IJNSA_ILi0EEESZ_SZ_EEEEENS5_IJNS4_10UnderscoreES12_S12_EEEEENS4_28SM100_TMA_2SM_LOAD_MULTICASTENS4_14ComposedLayoutINS4_7SwizzleILi1ELi4ELi3EEENS4_18smem_ptr_flag_bitsILi8EEENSX_INS5_IJNSA_ILi8EEESH_EEENS5_IJSH_SC_EEEEEEEvNS4_8identityENS4_18SM100_TMA_2SM_LOADES1F_vS1G_EENS_8epilogue10collective18CollectiveEpilogueINS1J_23Sm100TmaWarpSpecializedILi1ELi1ELi64ELb0ELb0EEEJNS5_IJNSA_ILi128EEESG_SH_EEENS5_IJNSX_IS1O_SC_EENSX_ISG_SC_EEEEESJ_SK_SJ_SK_NS1J_6fusion15FusionCallbacksIS1N_NS1T_17LinearCombinationISJ_fSJ_fLNS_15FloatRoundStyleE2EEES1P_S1S_JEEENS4_5SM1004TMEM4LOAD26SM100_TMEM_LOAD_32dp32b64xENS4_13SM90_TMA_LOADENS16_INS17_ILi2ELi4ELi3EEES1A_NSX_INS5_IJS1B_SG_EEENS5_IJSG_SC_EEEEEEENS4_39AutoVectorizingCopyWithAssumedAlignmentILi128EEENS4_14SM90_TMA_STOREES28_S2A_S2A_EEEvvEEEEvNT_6ParamsE,"ax",@progbits
	.align	128
.text._ZN7cutlass13device_kernelINS_4gemm6kernel13GemmUniversalIN4cute5tupleIJiiiiEEENS1_10collective13CollectiveMmaINS1_35MainloopSm100TmaUmmaWarpSpecializedILi41ELi2ELi4ENS5_IJNS4_1CILi2EEESB_NSA_ILi1EEEEEEEENS5_IJNSA_ILi256EEENSA_ILi64EEENSA_ILi32EEEEEENS_12float_e4m3_tENS5_IJlSC_lEEESJ_SK_NS4_8TiledMMAINS4_8MMA_AtomIJNS4_10MMA_TraitsINS4_25SM100_MMA_F8F6F4_2x1SM_SSEJSJ_SJ_fSF_SG_NS4_17integral_constantINS4_4UMMA5MajorELSR_0EEESS_NSP_INSQ_7ScaleInELST_0EEESU_EEEEEENS4_6LayoutINS5_IJSC_SC_SC_EEENS5_IJNSA_ILi0EEESZ_SZ_EEEEENS5_IJNS4_10UnderscoreES12_S12_EEEEENS4_28SM100_TMA_2SM_LOAD_MULTICASTENS4_14ComposedLayoutINS4_7SwizzleILi1ELi4ELi3EEENS4_18smem_ptr_flag_bitsILi8EEENSX_INS5_IJNSA_ILi8EEESH_EEENS5_IJSH_SC_EEEEEEEvNS4_8identityENS4_18SM100_TMA_2SM_LOADES1F_vS1G_EENS_8epilogue10collective18CollectiveEpilogueINS1J_23Sm100TmaWarpSpecializedILi1ELi1ELi64ELb0ELb0EEEJNS5_IJNSA_ILi128EEESG_SH_EEENS5_IJNSX_IS1O_SC_EENSX_ISG_SC_EEEEESJ_SK_SJ_SK_NS1J_6fusion15FusionCallbacksIS1N_NS1T_17LinearCombinationISJ_fSJ_fLNS_15FloatRoundStyleE2EEES1P_S1S_JEEENS4_5SM1004TMEM4LOAD26SM100_TMEM_LOAD_32dp32b64xENS4_13SM90_TMA_LOADENS16_INS17_ILi2ELi4ELi3EEES1A_NSX_INS5_IJS1B_SG_EEENS5_IJSG_SC_EEEEEEENS4_39AutoVectorizingCopyWithAssumedAlignmentILi128EEENS4_14SM90_TMA_STOREES28_S2A_S2A_EEEvvEEEEvNT_6ParamsE:
        .type           _ZN7cutlass13device_kernelINS_4gemm6kernel13GemmUniversalIN4cute5tupleIJiiiiEEENS1_10collective13CollectiveMmaINS1_35MainloopSm100TmaUmmaWarpSpecializedILi41ELi2ELi4ENS5_IJNS4_1CILi2EEESB_NSA_ILi1EEEEEEEENS5_IJNSA_ILi256EEENSA_ILi64EEENSA_ILi32EEEEEENS_12float_e4m3_tENS5_IJlSC_lEEESJ_SK_NS4_8TiledMMAINS4_8MMA_AtomIJNS4_10MMA_TraitsINS4_25SM100_MMA_F8F6F4_2x1SM_SSEJSJ_SJ_fSF_SG_NS4_17integral_constantINS4_4UMMA5MajorELSR_0EEESS_NSP_INSQ_7ScaleInELST_0EEESU_EEEEEENS4_6LayoutINS5_IJSC_SC_SC_EEENS5_IJNSA_ILi0EEESZ_SZ_EEEEENS5_IJNS4_10UnderscoreES12_S12_EEEEENS4_28SM100_TMA_2SM_LOAD_MULTICASTENS4_14ComposedLayoutINS4_7SwizzleILi1ELi4ELi3EEENS4_18smem_ptr_flag_bitsILi8EEENSX_INS5_IJNSA_ILi8EEESH_EEENS5_IJSH_SC_EEEEEEEvNS4_8identityENS4_18SM100_TMA_2SM_LOADES1F_vS1G_EENS_8epilogue10collective18CollectiveEpilogueINS1J_23Sm100TmaWarpSpecializedILi1ELi1ELi64ELb0ELb0EEEJNS5_IJNSA_ILi128EEESG_SH_EEENS5_IJNSX_IS1O_SC_EENSX_ISG_SC_EEEEESJ_SK_SJ_SK_NS1J_6fusion15FusionCallbacksIS1N_NS1T_17LinearCombinationISJ_fSJ_fLNS_15FloatRoundStyleE2EEES1P_S1S_JEEENS4_5SM1004TMEM4LOAD26SM100_TMEM_LOAD_32dp32b64xENS4_13SM90_TMA_LOADENS16_INS17_ILi2ELi4ELi3EEES1A_NSX_INS5_IJS1B_SG_EEENS5_IJSG_SC_EEEEEEENS4_39AutoVectorizingCopyWithAssumedAlignmentILi128EEENS4_14SM90_TMA_STOREES28_S2A_S2A_EEEvvEEEEvNT_6ParamsE,@function
        .size           _ZN7cutlass13device_kernelINS_4gemm6kernel13GemmUniversalIN4cute5tupleIJiiiiEEENS1_10collective13CollectiveMmaINS1_35MainloopSm100TmaUmmaWarpSpecializedILi41ELi2ELi4ENS5_IJNS4_1CILi2EEESB_NSA_ILi1EEEEEEEENS5_IJNSA_ILi256EEENSA_ILi64EEENSA_ILi32EEEEEENS_12float_e4m3_tENS5_IJlSC_lEEESJ_SK_NS4_8TiledMMAINS4_8MMA_AtomIJNS4_10MMA_TraitsINS4_25SM100_MMA_F8F6F4_2x1SM_SSEJSJ_SJ_fSF_SG_NS4_17integral_constantINS4_4UMMA5MajorELSR_0EEESS_NSP_INSQ_7ScaleInELST_0EEESU_EEEEEENS4_6LayoutINS5_IJSC_SC_SC_EEENS5_IJNSA_ILi0EEESZ_SZ_EEEEENS5_IJNS4_10UnderscoreES12_S12_EEEEENS4_28SM100_TMA_2SM_LOAD_MULTICASTENS4_14ComposedLayoutINS4_7SwizzleILi1ELi4ELi3EEENS4_18smem_ptr_flag_bitsILi8EEENSX_INS5_IJNSA_ILi8EEESH_EEENS5_IJSH_SC_EEEEEEEvNS4_8identityENS4_18SM100_TMA_2SM_LOADES1F_vS1G_EENS_8epilogue10collective18CollectiveEpilogueINS1J_23Sm100TmaWarpSpecializedILi1ELi1ELi64ELb0ELb0EEEJNS5_IJNSA_ILi128EEESG_SH_EEENS5_IJNSX_IS1O_SC_EENSX_ISG_SC_EEEEESJ_SK_SJ_SK_NS1J_6fusion15FusionCallbacksIS1N_NS1T_17LinearCombinationISJ_fSJ_fLNS_15FloatRoundStyleE2EEES1P_S1S_JEEENS4_5SM1004TMEM4LOAD26SM100_TMEM_LOAD_32dp32b64xENS4_13SM90_TMA_LOADENS16_INS17_ILi2ELi4ELi3EEES1A_NSX_INS5_IJS1B_SG_EEENS5_IJSG_SC_EEEEEEENS4_39AutoVectorizingCopyWithAssumedAlignmentILi128EEENS4_14SM90_TMA_STOREES28_S2A_S2A_EEEvvEEEEvNT_6ParamsE,(.L_x_261 - _ZN7cutlass13device_kernelINS_4gemm6kernel13GemmUniversalIN4cute5tupleIJiiiiEEENS1_10collective13CollectiveMmaINS1_35MainloopSm100TmaUmmaWarpSpecializedILi41ELi2ELi4ENS5_IJNS4_1CILi2EEESB_NSA_ILi1EEEEEEEENS5_IJNSA_ILi256EEENSA_ILi64EEENSA_ILi32EEEEEENS_12float_e4m3_tENS5_IJlSC_lEEESJ_SK_NS4_8TiledMMAINS4_8MMA_AtomIJNS4_10MMA_TraitsINS4_25SM100_MMA_F8F6F4_2x1SM_SSEJSJ_SJ_fSF_SG_NS4_17integral_constantINS4_4UMMA5MajorELSR_0EEESS_NSP_INSQ_7ScaleInELST_0EEESU_EEEEEENS4_6LayoutINS5_IJSC_SC_SC_EEENS5_IJNSA_ILi0EEESZ_SZ_EEEEENS5_IJNS4_10UnderscoreES12_S12_EEEEENS4_28SM100_TMA_2SM_LOAD_MULTICASTENS4_14ComposedLayoutINS4_7SwizzleILi1ELi4ELi3EEENS4_18smem_ptr_flag_bitsILi8EEENSX_INS5_IJNSA_ILi8EEESH_EEENS5_IJSH_SC_EEEEEEEvNS4_8identityENS4_18SM100_TMA_2SM_LOADES1F_vS1G_EENS_8epilogue10collective18CollectiveEpilogueINS1J_23Sm100TmaWarpSpecializedILi1ELi1ELi64ELb0ELb0EEEJNS5_IJNSA_ILi128EEESG_SH_EEENS5_IJNSX_IS1O_SC_EENSX_ISG_SC_EEEEESJ_SK_SJ_SK_NS1J_6fusion15FusionCallbacksIS1N_NS1T_17LinearCombinationISJ_fSJ_fLNS_15FloatRoundStyleE2EEES1P_S1S_JEEENS4_5SM1004TMEM4LOAD26SM100_TMEM_LOAD_32dp32b64xENS4_13SM90_TMA_LOADENS16_INS17_ILi2ELi4ELi3EEES1A_NSX_INS5_IJS1B_SG_EEENS5_IJSG_SC_EEEEEEENS4_39AutoVectorizingCopyWithAssumedAlignmentILi128EEENS4_14SM90_TMA_STOREES28_S2A_S2A_EEEvvEEEEvNT_6ParamsE)
        .other          _ZN7cutlass13device_kernelINS_4gemm6kernel13GemmUniversalIN4cute5tupleIJiiiiEEENS1_10collective13CollectiveMmaINS1_35MainloopSm100TmaUmmaWarpSpecializedILi41ELi2ELi4ENS5_IJNS4_1CILi2EEESB_NSA_ILi1EEEEEEEENS5_IJNSA_ILi256EEENSA_ILi64EEENSA_ILi32EEEEEENS_12float_e4m3_tENS5_IJlSC_lEEESJ_SK_NS4_8TiledMMAINS4_8MMA_AtomIJNS4_10MMA_TraitsINS4_25SM100_MMA_F8F6F4_2x1SM_SSEJSJ_SJ_fSF_SG_NS4_17integral_constantINS4_4UMMA5MajorELSR_0EEESS_NSP_INSQ_7ScaleInELST_0EEESU_EEEEEENS4_6LayoutINS5_IJSC_SC_SC_EEENS5_IJNSA_ILi0EEESZ_SZ_EEEEENS5_IJNS4_10UnderscoreES12_S12_EEEEENS4_28SM100_TMA_2SM_LOAD_MULTICASTENS4_14ComposedLayoutINS4_7SwizzleILi1ELi4ELi3EEENS4_18smem_ptr_flag_bitsILi8EEENSX_INS5_IJNSA_ILi8EEESH_EEENS5_IJSH_SC_EEEEEEEvNS4_8identityENS4_18SM100_TMA_2SM_LOADES1F_vS1G_EENS_8epilogue10collective18CollectiveEpilogueINS1J_23Sm100TmaWarpSpecializedILi1ELi1ELi64ELb0ELb0EEEJNS5_IJNSA_ILi128EEESG_SH_EEENS5_IJNSX_IS1O_SC_EENSX_ISG_SC_EEEEESJ_SK_SJ_SK_NS1J_6fusion15FusionCallbacksIS1N_NS1T_17LinearCombinationISJ_fSJ_fLNS_15FloatRoundStyleE2EEES1P_S1S_JEEENS4_5SM1004TMEM4LOAD26SM100_TMEM_LOAD_32dp32b64xENS4_13SM90_TMA_LOADENS16_INS17_ILi2ELi4ELi3EEES1A_NSX_INS5_IJS1B_SG_EEENS5_IJSG_SC_EEEEEEENS4_39AutoVectorizingCopyWithAssumedAlignmentILi128EEENS4_14SM90_TMA_STOREES28_S2A_S2A_EEEvvEEEEvNT_6ParamsE,@"STO_CUDA_ENTRY STV_DEFAULT"
_ZN7cutlass13device_kernelINS_4gemm6kernel13GemmUniversalIN4cute5tupleIJiiiiEEENS1_10collective13CollectiveMmaINS1_35MainloopSm100TmaUmmaWarpSpecializedILi41ELi2ELi4ENS5_IJNS4_1CILi2EEESB_NSA_ILi1EEEEEEEENS5_IJNSA_ILi256EEENSA_ILi64EEENSA_ILi32EEEEEENS_12float_e4m3_tENS5_IJlSC_lEEESJ_SK_NS4_8TiledMMAINS4_8MMA_AtomIJNS4_10MMA_TraitsINS4_25SM100_MMA_F8F6F4_2x1SM_SSEJSJ_SJ_fSF_SG_NS4_17integral_constantINS4_4UMMA5MajorELSR_0EEESS_NSP_INSQ_7ScaleInELST_0EEESU_EEEEEENS4_6LayoutINS5_IJSC_SC_SC_EEENS5_IJNSA_ILi0EEESZ_SZ_EEEEENS5_IJNS4_10UnderscoreES12_S12_EEEEENS4_28SM100_TMA_2SM_LOAD_MULTICASTENS4_14ComposedLayoutINS4_7SwizzleILi1ELi4ELi3EEENS4_18smem_ptr_flag_bitsILi8EEENSX_INS5_IJNSA_ILi8EEESH_EEENS5_IJSH_SC_EEEEEEEvNS4_8identityENS4_18SM100_TMA_2SM_LOADES1F_vS1G_EENS_8epilogue10collective18CollectiveEpilogueINS1J_23Sm100TmaWarpSpecializedILi1ELi1ELi64ELb0ELb0EEEJNS5_IJNSA_ILi128EEESG_SH_EEENS5_IJNSX_IS1O_SC_EENSX_ISG_SC_EEEEESJ_SK_SJ_SK_NS1J_6fusion15FusionCallbacksIS1N_NS1T_17LinearCombinationISJ_fSJ_fLNS_15FloatRoundStyleE2EEES1P_S1S_JEEENS4_5SM1004TMEM4LOAD26SM100_TMEM_LOAD_32dp32b64xENS4_13SM90_TMA_LOADENS16_INS17_ILi2ELi4ELi3EEES1A_NSX_INS5_IJS1B_SG_EEENS5_IJSG_SC_EEEEEEENS4_39AutoVectorizingCopyWithAssumedAlignmentILi128EEENS4_14SM90_TMA_STOREES28_S2A_S2A_EEEvvEEEEvNT_6ParamsE:
[----:B------:R-:W1:Y:S01]  /*0000*/  LDC R1, c[0x0][0x37c] ;  /* 0x0000df00ff017b82 */ /* 0x000e620000000800 */
[----:B------:R-:W2:Y:S01]  /*0010*/  S2R R131, SR_TID.X ;  /* 0x0000000000837919 */ /* 0x000ea20000002100 */
[----:B------:R-:W3:Y:S06]  /*0020*/  LDCU.64 UR8, c[0x0][0x890] ;  /* 0x00011200ff0877ac */ /* 0x000eec0008000a00 */
[----:B------:R-:W4:Y:S01]  /*0030*/  S2UR UR4, SR_CgaCtaId ;  /* 0x00000000000479c3 */ /* 0x000f220000008800 */
[----:B------:R-:W-:Y:S02]  /*0040*/  PRMT R141, RZ, 0x7610, R141 ;  /* 0x00007610ff8d7816 */ /* 0x000fe4000000008d */
[----:B------:R-:W-:Y:S01]  /*0050*/  ELECT P1, URZ, PT ;  /* 0x0000000000ff782f */ /* 0x000fe20003820000 */
[----:B---3--:R-:W-:-:S04]  /*0060*/  UISETP.NE.U32.AND UP0, UPT, UR8, URZ, UPT ;  /* 0x000000ff0800728c */ /* 0x008fc8000bf05070 */
[----:B------:R-:W-:Y:S02]  /*0070*/  UISETP.NE.AND.EX UP0, UPT, UR9, URZ, UPT, UP0 ;  /* 0x000000ff0900728c */ /* 0x000fe4000bf05300 */
[----:B----4-:R-:W-:Y:S02]  /*0080*/  ULOP3.LUT UR27, UR4, 0x1, URZ, 0xc0, !UPT ;  /* 0x00000001041b7892 */ /* 0x010fe4000f8ec0ff */
[----:B------:R-:W-:Y:S01]  /*0090*/  ULOP3.LUT UR29, UR4, 0x1, URZ, 0x3c, !UPT ;  /* 0x00000001041d7892 */ /* 0x000fe2000f8e3cff */
[----:B--2---:R-:W-:-:S05]  /*00a0*/  SHF.R.U32.HI R142, RZ, 0x5, R131 ;  /* 0x00000005ff8e7819 */ /* 0x004fca0000011683 */
[----:B------:R-:W2:Y:S02]  /*00b0*/  SHFL.IDX PT, R0, R142, RZ, 0x1f ;  /* 0x00001fff8e007589 */ /* 0x000ea400000e0000 */
[----:B--2---:R-:W-:Y:S01]  /*00c0*/  R2UR UR13, R0 ;  /* 0x00000000000d72ca */ /* 0x004fe200000e0000 */
[----:B-1----:R-:W-:-:S14]  /*00d0*/  BRA.U UP0, `(.L_x_0) ;  /* 0x0000000100307547 */ /* 0x002fdc000b800000 */
[----:B------:R-:W1:Y:S02]  /*00e0*/  LDCU.64 UR4, c[0x0][0x888] ;  /* 0x00011100ff0477ac */ /* 0x000e640008000a00 */
[----:B-1----:R-:W-:-:S04]  /*00f0*/  UISETP.NE.U32.AND UP0, UPT, UR4, URZ, UPT ;  /* 0x000000ff0400728c */ /* 0x002fc8000bf05070 */
[----:B------:R-:W-:-:S09]  /*0100*/  UISETP.NE.AND.EX UP0, UPT, UR5, URZ, UPT, UP0 ;  /* 0x000000ff0500728c */ /* 0x000fd2000bf05300 */
[----:B------:R-:W-:Y:S05]  /*0110*/  BRA.U !UP0, `(.L_x_1) ;  /* 0x0000000108147547 */ /* 0x000fea000b800000 */
[----:B------:R-:W1:Y:S01]  /*0120*/  LDC.64 R2, c[0x0][0x888] ;  /* 0x00022200ff027b82 */ /* 0x000e620000000a00 */
[----:B------:R-:W1:Y:S02]  /*0130*/  LDCU.64 UR4, c[0x0][0x358] ;  /* 0x00006b00ff0477ac */ /* 0x000e640008000a00 */
[----:B-1----:R1:W5:Y:S01]  /*0140*/  LDG.E R71, desc[UR4][R2.64] ;  /* 0x0000000402477981 */ /* 0x002362000c1e1900 */
[----:B------:R-:W-:Y:S01]  /*0150*/  HFMA2 R141, -RZ, RZ, 0, 5.9604644775390625e-08 ;  /* 0x00000001ff8d7431 */ /* 0x000fe200000001ff */
[----:B------:R-:W-:Y:S05]  /*0160*/  BRA `(.L_x_0) ;  /* 0x00000000000c7947 */ /* 0x000fea0003800000 */
.L_x_1:
[----:B------:R-:W1:Y:S01]  /*0170*/  LDCU UR4, c[0x0][0x880] ;  /* 0x00011000ff0477ac */ /* 0x000e620008000800 */
[----:B------:R-:W-:Y:S01]  /*0180*/  HFMA2 R141, -RZ, RZ, 0, 5.9604644775390625e-08 ;  /* 0x00000001ff8d7431 */ /* 0x000fe200000001ff */
[----:B-1----:R-:W-:-:S07]  /*0190*/  MOV R71, UR4 ;  /* 0x0000000400477c02 */ /* 0x002fce0008000f00 */
.L_x_0:
[----:B------:R-:W2:Y:S02]  /*01a0*/  LDCU.64 UR4, c[0x0][0x8b0] ;  /* 0x00011600ff0477ac */ /* 0x000ea40008000a00 */
[----:B--2---:R-:W-:-:S04]  /*01b0*/  UISETP.NE.U32.AND UP0, UPT, UR4, URZ, UPT ;  /* 0x000000ff0400728c */ /* 0x004fc8000bf05070 */
[----:B------:R-:W-:-:S09]  /*01c0*/  UISETP.NE.AND.EX UP0, UPT, UR5, URZ, UPT, UP0 ;  /* 0x000000ff0500728c */ /* 0x000fd2000bf05300 */
[----:B------:R-:W-:Y:S05]  /*01d0*/  BRA.U UP0, `(.L_x_2) ;  /* 0x0000000100287547 */ /* 0x000fea000b800000 */
[----:B------:R-:W2:Y:S02]  /*01e0*/  LDCU.64 UR4, c[0x0][0x8a8] ;  /* 0x00011500ff0477ac */ /* 0x000ea40008000a00 */
[----:B--2---:R-:W-:-:S04]  /*01f0*/  UISETP.NE.U32.AND UP0, UPT, UR4, URZ, UPT ;  /* 0x000000ff0400728c */ /* 0x004fc8000bf05070 */
[----:B------:R-:W-:-:S09]  /*0200*/  UISETP.NE.AND.EX UP0, UPT, UR5, URZ, UPT, UP0 ;  /* 0x000000ff0500728c */ /* 0x000fd2000bf05300 */
[----:B------:R-:W-:Y:S05]  /*0210*/  BRA.U !UP0, `(.L_x_3) ;  /* 0x0000000108107547 */ /* 0x000fea000b800000 */
[----:B-1----:R-:W1:Y:S01]  /*0220*/  LDC.64 R2, c[0x0][0x8a8] ;  /* 0x00022a00ff027b82 */ /* 0x002e620000000a00 */
[----:B------:R-:W1:Y:S02]  /*0230*/  LDCU.64 UR4, c[0x0][0x358] ;  /* 0x00006b00ff0477ac */ /* 0x000e640008000a00 */
[----:B-1----:R2:W5:Y:S01]  /*0240*/  LDG.E R70, desc[UR4][R2.64] ;  /* 0x0000000402467981 */ /* 0x002562000c1e1900 */
[----:B------:R-:W-:Y:S05]  /*0250*/  BRA `(.L_x_2) ;  /* 0x0000000000087947 */ /* 0x000fea0003800000 */
.L_x_3:
[----:B------:R-:W2:Y:S02]  /*0260*/  LDCU UR4, c[0x0][0x8a0] ;  /* 0x00011400ff0477ac */ /* 0x000ea40008000800 */
[----:B--2---:R-:W-:Y:S02]  /*0270*/  MOV R70, UR4 ;  /* 0x0000000400467c02 */ /* 0x004fe40008000f00 */
.L_x_2:
[----:B------:R-:W-:Y:S01]  /*0280*/  IMAD.U32 R0, RZ, RZ, UR13 ;  /* 0x0000000dff007e24 */ /* 0x000fe2000f8e00ff */
[----:B------:R-:W-:Y:S04]  /*0290*/  BSSY.RECONVERGENT B0, `(.L_x_4) ;  /* 0x000000c000007945 */ /* 0x000fe80003800200 */
[C---:B------:R-:W-:Y:S02]  /*02a0*/  ISETP.NE.OR P2, PT, R0.reuse, 0x1, !P1 ;  /* 0x000000010000780c */ /* 0x040fe40004f45670 */
[----:B------:R-:W-:-:S11]  /*02b0*/  ISETP.NE.OR P0, PT, R0, 0x3, !P1 ;  /* 0x000000030000780c */ /* 0x000fd60004f05670 */
[----:B------:R-:W-:Y:S05]  /*02c0*/  @P2 BRA `(.L_x_5) ;  /* 0x0000000000202947 */ /* 0x000fea0003800000 */
[----:B------:R-:W3:Y:S02]  /*02d0*/  LDCU.64 UR4, c[0x0][0x348] ;  /* 0x00006900ff0477ac */ /* 0x000ee40008000a00 */
[----:B---3--:R-:W-:Y:S02]  /*02e0*/  UIADD3 UR6, UP1, UPT, UR4, 0x80, URZ ;  /* 0x0000008004067890 */ /* 0x008fe4000ff3e0ff */
[----:B------:R-:W-:Y:S02]  /*02f0*/  UIADD3 UR4, UP0, UPT, UR4, 0x180, URZ ;  /* 0x0000018004047890 */ /* 0x000fe4000ff1e0ff */
[----:B------:R-:W-:Y:S02]  /*0300*/  UIADD3.X UR7, UPT, UPT, URZ, UR5, URZ, UP1, !UPT ;  /* 0x00000005ff077290 */ /* 0x000fe40008ffe4ff */
[----:B------:R-:W-:-:S07]  /*0310*/  UIADD3.X UR5, UPT, UPT, URZ, UR5, URZ, UP0, !UPT ;  /* 0x00000005ff057290 */ /* 0x000fce00087fe4ff */
[----:B------:R3:W-:Y:S02]  /*0320*/  UTMACCTL.PF [UR6] ;  /* 0x00000000060079b9 */ /* 0x0007e40008040000 */
[----:B------:R3:W-:Y:S02]  /*0330*/  UTMACCTL.PF [UR4] ;  /* 0x00000000040079b9 */ /* 0x0007e40008040000 */
[----:B---3--:R-:W-:Y:S01]  /*0340*/  NOP ;  /* 0x0000000000007918 */ /* 0x008fe20000000000 */
.L_x_5:
[----:B------:R-:W-:Y:S05]  /*0350*/  BSYNC.RECONVERGENT B0 ;  /* 0x0000000000007941 */ /* 0x000fea0003800200 */
.L_x_4:
[----:B------:R-:W-:Y:S04]  /*0360*/  BSSY.RECONVERGENT B0, `(.L_x_6) ;  /* 0x000000a000007945 */ /* 0x000fe80003800200 */
        /* <DEDUP_REMOVED lines=9> */
.L_x_7:
[----:B------:R-:W-:Y:S05]  /*0400*/  BSYNC.RECONVERGENT B0 ;  /* 0x0000000000007941 */ /* 0x000fea0003800200 */
.L_x_6:
[----:B------:R-:W3:Y:S01]  /*0410*/  LDCU.64 UR4, c[0x0][0x888] ;  /* 0x00011100ff0477ac */ /* 0x000ee20008000a00 */
[----:B------:R-:W-:Y:S02]  /*0420*/  UISETP.EQ.U32.AND UP1, UPT, UR8, URZ, UPT ;  /* 0x000000ff0800728c */ /* 0x000fe4000bf22070 */
[----:B------:R-:W-:Y:S02]  /*0430*/  UPLOP3.LUT UP3, UPT, UPT, UPT, UPT, 0x80, 0x8 ;  /* 0x000000000008789c */ /* 0x000fe40003f6f070 */
[----:B---3--:R-:W-:-:S04]  /*0440*/  UISETP.NE.U32.AND UP0, UPT, UR4, URZ, UPT ;  /* 0x000000ff0400728c */ /* 0x008fc8000bf05070 */
[----:B------:R-:W-:-:S04]  /*0450*/  UISETP.NE.AND.EX UP0, UPT, UR5, URZ, UPT, UP0 ;  /* 0x000000ff0500728c */ /* 0x000fc8000bf05300 */
[----:B------:R-:W-:-:S04]  /*0460*/  UISETP.EQ.OR.EX UP2, UPT, UR9, URZ, !UP0, UP1 ;  /* 0x000000ff0900728c */ /* 0x000fc8000c742710 */
[----:B------:R-:W-:-:S05]  /*0470*/  UP2UR UR60, UPR, URZ, 0x4 ;  /* 0x00000004ff3c7883 */ /* 0x000fca0008000000 */
[----:B------:R-:W-:Y:S07]  /*0480*/  BRA.U !UP2, `(.L_x_8) ;  /* 0x000000010a207547 */ /* 0x000fee000b800000 */
[----:B------:R-:W-:Y:S01]  /*0490*/  UISETP.NE.U32.AND UP1, UPT, UR8, URZ, UPT ;  /* 0x000000ff0800728c */ /* 0x000fe2000bf25070 */
[----:B-----5:R-:W-:Y:S01]  /*04a0*/  FSETP.NEU.AND P0, PT, R71, RZ, PT ;  /* 0x000000ff4700720b */ /* 0x020fe20003f0d000 */
[----:B------:R-:W-:Y:S02]  /*04b0*/  USEL UR4, URZ, 0xffffffff, UP0 ;  /* 0xffffffffff047887 */ /* 0x000fe40008000000 */
[----:B------:R-:W-:-:S10]  /*04c0*/  UISETP.NE.AND.EX UP1, UPT, UR9, URZ, UPT, UP1 ;  /* 0x000000ff0900728c */ /* 0x000fd4000bf25310 */
[----:B------:R-:W-:Y:S01]  /*04d0*/  VOTEU.ANY UP0, P0 ;  /* 0x0000000000ff7886 */ /* 0x000fe20000000100 */
[----:B------:R-:W-:-:S04]  /*04e0*/  @!UP1 USEL UR4, URZ, 0xffffffff, UP0 ;  /* 0xffffffffff049887 */ /* 0x000fc80008000000 */
[----:B------:R-:W-:-:S04]  /*04f0*/  ULOP3.LUT UR4, UR4, 0x1, URZ, 0xc0, !UPT ;  /* 0x0000000104047892 */ /* 0x000fc8000f8ec0ff */
[----:B------:R-:W-:-:S11]  /*0500*/  UISETP.NE.U32.AND UP3, UPT, UR4, 0x1, UPT ;  /* 0x000000010400788c */ /* 0x000fd6000bf65070 */
.L_x_8:
[----:B------:R-:W3:Y:S01]  /*0510*/  SHFL.IDX PT, R0, R142, RZ, 0x1f ;  /* 0x00001fff8e007589 */ /* 0x000ee200000e0000 */
[----:B------:R-:W-:-:S04]  /*0520*/  UISETP.NE.AND UP0, UPT, UR13, 0x2, UPT ;  /* 0x000000020d00788c */ /* 0x000fc8000bf05270 */
[----:B------:R-:W-:Y:S02]  /*0530*/  UISETP.EQ.AND UP1, UPT, UR27, URZ, !UP0 ;  /* 0x000000ff1b00728c */ /* 0x000fe4000c722270 */
[----:B------:R-:W-:-:S04]  /*0540*/  USEL UR34, URZ, 0x1, UP0 ;  /* 0x00000001ff227887 */ /* 0x000fc80008000000 */
[----:B------:R-:W-:Y:S02]  /*0550*/  PLOP3.LUT P3, PT, P1, PT, UP1, 0x80, 0x8 ;  /* 0x000000000008781c */ /* 0x000fe40000f6f018 */
[----:B---3--:R-:W-:-:S13]  /*0560*/  ISETP.NE.AND P0, PT, R0, RZ, PT ;  /* 0x000000ff0000720c */ /* 0x008fda0003f05270 */
[----:B------:R-:W-:Y:S05]  /*0570*/  @P0 BRA `(.L_x_9) ;  /* 0x00000004008c0947 */ /* 0x000fea0003800000 */
[----:B------:R-:W-:Y:S01]  /*0580*/  ELECT P0, URZ, PT ;  /* 0x0000000000ff782f */ /* 0x000fe20003800000 */
[----:B------:R-:W-:-:S12]  /*0590*/  BSSY.RECONVERGENT B0, `(.L_x_9) ;  /* 0x0000061000007945 */ /* 0x000fd80003800200 */
[----:B------:R-:W-:Y:S05]  /*05a0*/  @!P0 BRA `(.L_x_10) ;  /* 0x00000004007c8947 */ /* 0x000fea0003800000 */
[----:B------:R-:W3:Y:S01]  /*05b0*/  S2UR UR5, SR_CgaCtaId ;  /* 0x00000000000579c3 */ /* 0x000ee20000008800 */
[----:B------:R-:W-:Y:S01]  /*05c0*/  UMOV UR4, 0x400 ;  /* 0x0000040000047882 */ /* 0x000fe20000000000 */
[----:B------:R-:W-:Y:S01]  /*05d0*/  UMOV UR8, 0x1 ;  /* 0x0000000100087882 */ /* 0x000fe20000000000 */
[----:B------:R-:W-:Y:S01]  /*05e0*/  UMOV UR6, 0x2 ;  /* 0x0000000200067882 */ /* 0x000fe20000000000 */
[----:B------:R-:W-:-:S04]  /*05f0*/  UIADD3 UR8, UPT, UPT, -UR8, 0x100000, URZ ;  /* 0x0010000008087890 */ /* 0x000fc8000fffe1ff */
[----:B------:R-:W-:Y:S02]  /*0600*/  USHF.L.U32 UR9, UR8, 0xb, URZ ;  /* 0x0000000b08097899 */ /* 0x000fe400080006ff */
[----:B------:R-:W-:Y:S02]  /*0610*/  USHF.L.U32 UR8, UR8, 0x1, URZ ;  /* 0x0000000108087899 */ /* 0x000fe400080006ff */
[----:B------:R-:W-:-:S04]  /*0620*/  UIADD3 UR6, UPT, UPT, -UR6, 0x100000, URZ ;  /* 0x0010000006067890 */ /* 0x000fc8000fffe1ff */
[----:B------:R-:W-:Y:S02]  /*0630*/  USHF.L.U32 UR7, UR6, 0xb, URZ ;  /* 0x0000000b06077899 */ /* 0x000fe400080006ff */
[----:B------:R-:W-:Y:S02]  /*0640*/  USHF.L.U32 UR6, UR6, 0x1, URZ ;  /* 0x0000000106067899 */ /* 0x000fe400080006ff */
[----:B---3--:R-:W-:Y:S01]  /*0650*/  ULEA UR4, UR5, UR4, 0x18 ;  /* 0x0000000405047291 */ /* 0x008fe2000f8ec0ff */
[----:B------:R-:W3:Y:S11]  /*0660*/  FENCE.VIEW.ASYNC.S ;  /* 0x00000000000073c6 */ /* 0x000ef60000000000 */
[----:B---3--:R3:W4:Y:S01]  /*0670*/  SYNCS.EXCH.64 URZ, [UR4], UR8 ;  /* 0x0000000804ff75b2 */ /* 0x0087220008000100 */
[----:B------:R3:W1:Y:S01]  /*0680*/  SYNCS.EXCH.64 URZ, [UR4+0x148], UR6 ;  /* 0x0001480604ff75b2 */ /* 0x0006620008000100 */
        /* <DEDUP_REMOVED lines=79> */
[----:B------:R3:W1:Y:S02]  /*0b80*/  SYNCS.EXCH.64 URZ, [UR4+0x288], UR6 ;  /* 0x0002880604ff75b2 */ /* 0x0006640008000100 */
[----:B---34-:R-:W-:Y:S01]  /*0b90*/  NOP ;  /* 0x0000000000007918 */ /* 0x018fe20000000000 */
.L_x_10:
[----:B------:R-:W-:Y:S05]  /*0ba0*/  BSYNC.RECONVERGENT B0 ;  /* 0x0000000000007941 */ /* 0x000fea0003800200 */
.L_x_9:
[----:B------:R-:W3:Y:S01]  /*0bb0*/  SHFL.IDX PT, R0, R142, RZ, 0x1f ;  /* 0x00001fff8e007589 */ /* 0x000ee200000e0000 */
[----:B------:R-:W-:Y:S01]  /*0bc0*/  NOP ;  /* 0x0000000000007918 */ /* 0x000fe20000000000 */
[----:B---3--:R-:W-:-:S13]  /*0bd0*/  ISETP.NE.AND P0, PT, R0, 0x1, PT ;  /* 0x000000010000780c */ /* 0x008fda0003f05270 */
[----:B------:R-:W-:Y:S05]  /*0be0*/  @P0 BRA `(.L_x_11) ;  /* 0x0000000000400947 */ /* 0x000fea0003800000 */
        /* <DEDUP_REMOVED lines=9> */
[----:B------:R-:W-:Y:S01]  /*0c80*/  USHF.L.U32 UR6, UR6, 0x1, URZ ;  /* 0x0000000106067899 */ /* 0x000fe200080006ff */
[----:B------:R-:W-:Y:S01]  /*0c90*/  ELECT P0, URZ, PT ;  /* 0x0000000000ff782f */ /* 0x000fe20003800000 */
[----:B---3--:R-:W-:Y:S01]  /*0ca0*/  ULEA UR4, UR5, UR4, 0x18 ;  /* 0x0000000405047291 */ /* 0x008fe2000f8ec0ff */
[----:B------:R-:W3:Y:S11]  /*0cb0*/  FENCE.VIEW.ASYNC.S ;  /* 0x00000000000073c6 */ /* 0x000ef60000000000 */
[----:B---3--:R3:W4:Y:S01]  /*0cc0*/  SYNCS.EXCH.64 URZ, [UR4+0x290], UR8 ;  /* 0x0002900804ff75b2 */ /* 0x0087220008000100 */
[----:B------:R3:W1:Y:S01]  /*0cd0*/  SYNCS.EXCH.64 URZ, [UR4+0x298], UR6 ;  /* 0x0002980604ff75b2 */ /* 0x0006620008000100 */
[----:B------:R-:W-:Y:S01]  /*0ce0*/  NOP ;  /* 0x0000000000007918 */ /* 0x000fe20000000000 */
.L_x_11:
[----:B------:R-:W2:Y:S01]  /*0cf0*/  SHFL.IDX PT, R0, R142, RZ, 0x1f ;  /* 0x00001fff8e007589 */ /* 0x000ea200000e0000 */
[----:B------:R-:W-:Y:S01]  /*0d00*/  NOP ;  /* 0x0000000000007918 */ /* 0x000fe20000000000 */
[----:B--2---:R-:W-:-:S13]  /*0d10*/  ISETP.NE.AND P0, PT, R0, 0x3, PT ;  /* 0x000000030000780c */ /* 0x004fda0003f05270 */
[----:B------:R-:W-:Y:S05]  /*0d20*/  @P0 BRA `(.L_x_12) ;  /* 0x0000000000300947 */ /* 0x000fea0003800000 */
[----:B------:R-:W2:Y:S01]  /*0d30*/  S2UR UR5, SR_CgaCtaId ;  /* 0x00000000000579c3 */ /* 0x000ea20000008800 */
[----:B---3--:R-:W-:Y:S01]  /*0d40*/  UMOV UR6, 0x400 ;  /* 0x0000040000067882 */ /* 0x008fe20000000000 */
[----:B------:R-:W-:Y:S01]  /*0d50*/  UMOV UR4, 0x20 ;  /* 0x0000002000047882 */ /* 0x000fe20000000000 */
[----:B------:R-:W-:Y:S01]  /*0d60*/  ELECT P0, URZ, PT ;  /* 0x0000000000ff782f */ /* 0x000fe20003800000 */
[----:B--2---:R-:W-:Y:S02]  /*0d70*/  ULEA UR6, UR5, UR6, 0x18 ;  /* 0x0000000605067291 */ /* 0x004fe4000f8ec0ff */
[----:B------:R-:W-:-:S04]  /*0d80*/  UIADD3 UR4, UPT, UPT, -UR4, 0x100000, URZ ;  /* 0x0010000004047890 */ /* 0x000fc8000fffe1ff */
[----:B------:R-:W-:Y:S02]  /*0d90*/  USHF.L.U32 UR5, UR4, 0xb, URZ ;  /* 0x0000000b04057899 */ /* 0x000fe400080006ff */
[----:B------:R-:W-:Y:S01]  /*0da0*/  USHF.L.U32 UR4, UR4, 0x1, URZ ;  /* 0x0000000104047899 */ /* 0x000fe200080006ff */
[----:B------:R-:W2:Y:S11]  /*0db0*/  FENCE.VIEW.ASYNC.S ;  /* 0x00000000000073c6 */ /* 0x000eb60000000000 */
[----:B--2---:R2:W3:Y:S01]  /*0dc0*/  SYNCS.EXCH.64 URZ, [UR6+0x2a0], UR4 ;  /* 0x0002a00406ff75b2 */ /* 0x0044e20008000100 */
[----:B------:R2:W1:Y:S01]  /*0dd0*/  SYNCS.EXCH.64 URZ, [UR6+0x2a8], UR4 ;  /* 0x0002a80406ff75b2 */ /* 0x0004620008000100 */
[----:B------:R-:W-:Y:S01]  /*0de0*/  NOP ;  /* 0x0000000000007918 */ /* 0x000fe20000000000 */
.L_x_12:
[----:B------:R-:W4:Y:S01]  /*0df0*/  SHFL.IDX PT, R0, R142, RZ, 0x1f ;  /* 0x00001fff8e007589 */ /* 0x000f2200000e0000 */
[----:B------:R-:W-:Y:S01]  /*0e00*/  NOP ;  /* 0x0000000000007918 */ /* 0x000fe20000000000 */
[----:B----4-:R-:W-:-:S13]  /*0e10*/  ISETP.NE.AND P0, PT, R0, 0x4, PT ;  /* 0x000000040000780c */ /* 0x010fda0003f05270 */
[----:B------:R-:W-:Y:S05]  /*0e20*/  @P0 BRA `(.L_x_13) ;  /* 0x00000000004c0947 */ /* 0x000fea0003800000 */
[----:B--2---:R-:W2:Y:S01]  /*0e30*/  S2UR UR5, SR_CgaCtaId ;  /* 0x00000000000579c3 */ /* 0x004ea20000008800 */
[----:B---3--:R-:W-:Y:S01]  /*0e40*/  UMOV UR4, 0x3a0 ;  /* 0x000003a000047882 */ /* 0x008fe20000000000 */
[----:B------:R-:W-:Y:S01]  /*0e50*/  UMOV UR6, 0x400 ;  /* 0x0000040000067882 */ /* 0x000fe20000000000 */
[----:B------:R-:W-:Y:S01]  /*0e60*/  USEL UR4, UR4, 0x320, UP3 ;  /* 0x0000032004047887 */ /* 0x000fe20009800000 */
[----:B------:R-:W-:Y:S01]  /*0e70*/  UMOV UR8, 0x1 ;  /* 0x0000000100087882 */ /* 0x000fe20000000000 */
[----:B------:R-:W-:Y:S01]  /*0e80*/  ELECT P0, URZ, PT ;  /* 0x0000000000ff782f */ /* 0x000fe20003800000 */
[----:B------:R-:W-:-:S04]  /*0e90*/  UIADD3 UR8, UPT, UPT, -UR8, 0x100000, URZ ;  /* 0x0010000008087890 */ /* 0x000fc8000fffe1ff */
[----:B------:R-:W-:Y:S02]  /*0ea0*/  USHF.L.U32 UR9, UR8, 0xb, URZ ;  /* 0x0000000b08097899 */ /* 0x000fe400080006ff */
[----:B------:R-:W-:Y:S02]  /*0eb0*/  USHF.L.U32 UR8, UR8, 0x1, URZ ;  /* 0x0000000108087899 */ /* 0x000fe400080006ff */
[----:B--2---:R-:W-:Y:S02]  /*0ec0*/  ULEA UR6, UR5, UR6, 0x18 ;  /* 0x0000000605067291 */ /* 0x004fe4000f8ec0ff */
[----:B------:R-:W-:-:S04]  /*0ed0*/  UIADD3 UR4, UPT, UPT, -UR4, 0x100000, URZ ;  /* 0x0010000004047890 */ /* 0x000fc8000fffe1ff */
[----:B------:R-:W-:Y:S02]  /*0ee0*/  USHF.L.U32 UR5, UR4, 0xb, URZ ;  /* 0x0000000b04057899 */ /* 0x000fe400080006ff */
[----:B------:R-:W-:Y:S01]  /*0ef0*/  USHF.L.U32 UR4, UR4, 0x1, URZ ;  /* 0x0000000104047899 */ /* 0x000fe200080006ff */
[----:B------:R-:W2:Y:S03]  /*0f00*/  FENCE.VIEW.ASYNC.S ;  /* 0x00000000000073c6 */ /* 0x000ea60000000000 */
[----:B--2---:R4:W2:Y:S08]  /*0f10*/  SYNCS.EXCH.64 URZ, [UR6+0x2b0], UR8 ;  /* 0x0002b00806ff75b2 */ /* 0x0048b00008000100 */
[----:B------:R4:W3:Y:S01]  /*0f20*/  SYNCS.EXCH.64 URZ, [UR6+0x2c0], UR4 ;  /* 0x0002c00406ff75b2 */ /* 0x0008e20008000100 */
[----:B------:R4:W1:Y:S01]  /*0f30*/  SYNCS.EXCH.64 URZ, [UR6+0x2b8], UR8 ;  /* 0x0002b80806ff75b2 */ /* 0x0008620008000100 */
[----:B------:R4:W1:Y:S02]  /*0f40*/  SYNCS.EXCH.64 URZ, [UR6+0x2c8], UR4 ;  /* 0x0002c80406ff75b2 */ /* 0x0008640008000100 */
[----:B----4-:R-:W-:Y:S01]  /*0f50*/  NOP ;  /* 0x0000000000007918 */ /* 0x010fe20000000000 */
.L_x_13:
[----:B------:R-:W4:Y:S01]  /*0f60*/  SHFL.IDX PT, R0, R142, RZ, 0x1f ;  /* 0x00001fff8e007589 */ /* 0x000f2200000e0000 */
[----:B------:R-:W-:Y:S01]  /*0f70*/  NOP ;  /* 0x0000000000007918 */ /* 0x000fe20000000000 */
[----:B----4-:R-:W-:-:S13]  /*0f80*/  ISETP.NE.AND P0, PT, R0, 0x5, PT ;  /* 0x000000050000780c */ /* 0x010fda0003f05270 */
[----:B------:R-:W-:Y:S05]  /*0f90*/  @P0 BRA `(.L_x_14) ;  /* 0x0000000000580947 */ /* 0x000fea0003800000 */
[----:B--2---:R-:W2:Y:S01]  /*0fa0*/  S2UR UR5, SR_CgaCtaId ;  /* 0x00000000000579c3 */ /* 0x004ea20000008800 */
[----:B---3--:R-:W-:Y:S01]  /*0fb0*/  UMOV UR4, 0x400 ;  /* 0x0000040000047882 */ /* 0x008fe20000000000 */
        /* <DEDUP_REMOVED lines=9> */
[----:B--2---:R-:W-:Y:S01]  /*1050*/  ULEA UR4, UR5, UR4, 0x18 ;  /* 0x0000000405047291 */ /* 0x004fe2000f8ec0ff */
[----:B------:R-:W2:Y:S11]  /*1060*/  FENCE.VIEW.ASYNC.S ;  /* 0x00000000000073c6 */ /* 0x000eb60000000000 */
[----:B--2---:R4:W2:Y:S01]  /*1070*/  SYNCS.EXCH.64 URZ, [UR4+0x2d0], UR6 ;  /* 0x0002d00604ff75b2 */ /* 0x0048a20008000100 */
[----:B------:R4:W3:Y:S01]  /*1080*/  SYNCS.EXCH.64 URZ, [UR4+0x2f0], UR8 ;  /* 0x0002f00804ff75b2 */ /* 0x0008e20008000100 */
[----:B------:R4:W1:Y:S01]  /*1090*/  SYNCS.EXCH.64 URZ, [UR4+0x2d8], UR6 ;  /* 0x0002d80604ff75b2 */ /* 0x0008620008000100 */
[----:B------:R4:W1:Y:S01]  /*10a0*/  SYNCS.EXCH.64 URZ, [UR4+0x2f8], UR8 ;  /* 0x0002f80804ff75b2 */ /* 0x0008620008000100 */
[----:B------:R4:W1:Y:S01]  /*10b0*/  SYNCS.EXCH.64 URZ, [UR4+0x2e0], UR6 ;  /* 0x0002e00604ff75b2 */ /* 0x0008620008000100 */
[----:B------:R4:W1:Y:S01]  /*10c0*/  SYNCS.EXCH.64 URZ, [UR4+0x300], UR8 ;  /* 0x0003000804ff75b2 */ /* 0x0008620008000100 */
[----:B------:R4:W1:Y:S01]  /*10d0*/  SYNCS.EXCH.64 URZ, [UR4+0x2e8], UR6 ;  /* 0x0002e80604ff75b2 */ /* 0x0008620008000100 */
[----:B------:R4:W1:Y:S02]  /*10e0*/  SYNCS.EXCH.64 URZ, [UR4+0x308], UR8 ;  /* 0x0003080804ff75b2 */ /* 0x0008640008000100 */
[----:B----4-:R-:W-:Y:S01]  /*10f0*/  NOP ;  /* 0x0000000000007918 */ /* 0x010fe20000000000 */
.L_x_14:
[----:B------:R-:W4:Y:S01]  /*1100*/  SHFL.IDX PT, R0, R142, RZ, 0x1f ;  /* 0x00001fff8e007589 */ /* 0x000f2200000e0000 */
[----:B------:R-:W-:Y:S01]  /*1110*/  ISETP.NE.OR P1, PT, RZ, UR13, !P1 ;  /* 0x0000000dff007c0c */ /* 0x000fe2000cf25670 */
[----:B------:R-:W-:Y:S01]  /*1120*/  NOP ;  /* 0x0000000000007918 */ /* 0x000fe20000000000 */
[----:B----4-:R-:W-:-:S13]  /*1130*/  ISETP.NE.AND P0, PT, R0, 0x3, PT ;  /* 0x000000030000780c */ /* 0x010fda0003f05270 */
[----:B------:R-:W-:Y:S05]  /*1140*/  @P0 BRA `(.L_x_15) ;  /* 0x0000000000380947 */ /* 0x000fea0003800000 */
[----:B--2---:R-:W2:Y:S01]  /*1150*/  S2UR UR5, SR_CgaCtaId ;  /* 0x00000000000579c3 */ /* 0x004ea20000008800 */
[----:B---3--:R-:W-:Y:S01]  /*1160*/  UMOV UR4, 0x400 ;  /* 0x0000040000047882 */ /* 0x008fe20000000000 */
[----:B------:R-:W-:Y:S01]  /*1170*/  UMOV UR6, 0x20 ;  /* 0x0000002000067882 */ /* 0x000fe20000000000 */
[----:B------:R-:W-:Y:S01]  /*1180*/  ELECT P0, URZ, PT ;  /* 0x0000000000ff782f */ /* 0x000fe20003800000 */
[----:B------:R-:W-:-:S04]  /*1190*/  UIADD3 UR6, UPT, UPT, -UR6, 0x100000, URZ ;  /* 0x0010000006067890 */ /* 0x000fc8000fffe1ff */
[----:B------:R-:W-:Y:S02]  /*11a0*/  USHF.L.U32 UR7, UR6, 0xb, URZ ;  /* 0x0000000b06077899 */ /* 0x000fe400080006ff */
[----:B------:R-:W-:Y:S02]  /*11b0*/  USHF.L.U32 UR6, UR6, 0x1, URZ ;  /* 0x0000000106067899 */ /* 0x000fe400080006ff */
[----:B--2---:R-:W-:Y:S01]  /*11c0*/  ULEA UR4, UR5, UR4, 0x18 ;  /* 0x0000000405047291 */ /* 0x004fe2000f8ec0ff */
[----:B------:R-:W2:Y:S11]  /*11d0*/  FENCE.VIEW.ASYNC.S ;  /* 0x00000000000073c6 */ /* 0x000eb60000000000 */
[----:B--2---:R4:W2:Y:S01]  /*11e0*/  SYNCS.EXCH.64 URZ, [UR4+0x310], UR6 ;  /* 0x0003100604ff75b2 */ /* 0x0048a20008000100 */
[----:B------:R4:W3:Y:S01]  /*11f0*/  SYNCS.EXCH.64 URZ, [UR4+0x320], UR6 ;  /* 0x0003200604ff75b2 */ /* 0x0008e20008000100 */
[----:B------:R4:W1:Y:S01]  /*1200*/  SYNCS.EXCH.64 URZ, [UR4+0x318], UR6 ;  /* 0x0003180604ff75b2 */ /* 0x0008620008000100 */
[----:B------:R4:W1:Y:S02]  /*1210*/  SYNCS.EXCH.64 URZ, [UR4+0x328], UR6 ;  /* 0x0003280604ff75b2 */ /* 0x0008640008000100 */
[----:B----4-:R-:W-:Y:S01]  /*1220*/  NOP ;  /* 0x0000000000007918 */ /* 0x010fe20000000000 */
.L_x_15:
[----:B---3--:R-:W3:Y:S01]  /*1230*/  S2UR UR7, SR_CgaCtaId ;  /* 0x00000000000779c3 */ /* 0x008ee20000008800 */
[----:B------:R-:W-:Y:S01]  /*1240*/  VOTEU.ALL UP0, P1 ;  /* 0x0000000000ff7886 */ /* 0x000fe20000800000 */
[----:B--2---:R-:W-:Y:S01]  /*1250*/  UMOV UR4, 0x20 ;  /* 0x0000002000047882 */ /* 0x004fe20000000000 */
[----:B------:R-:W-:Y:S01]  /*1260*/  NOP ;  /* 0x0000000000007918 */ /* 0x000fe20000000000 */
[----:B------:R-:W-:Y:S01]  /*1270*/  LOP3.LUT R0, R131, 0x1f, RZ, 0xc0, !PT ;  /* 0x0000001f83007812 */ /* 0x000fe200078ec0ff */
[----:B------:R-:W-:Y:S01]  /*1280*/  UISETP.NE.AND UP4, UPT, UR13, URZ, UPT ;  /* 0x000000ff0d00728c */ /* 0x000fe2000bf85270 */
[----:B------:R-:W-:Y:S01]  /*1290*/  @!UP0 UMOV UR6, 0x400 ;  /* 0x0000040000068882 */ /* 0x000fe20000000000 */
[----:B------:R-:W-:-:S04]  /*12a0*/  @!UP0 UIADD3 UR4, UPT, UPT, -UR4, 0x100000, URZ ;  /* 0x0010000004048890 */ /* 0x000fc8000fffe1ff */
[----:B------:R-:W-:Y:S02]  /*12b0*/  @!UP0 USHF.L.U32 UR5, UR4, 0xb, URZ ;  /* 0x0000000b04058899 */ /* 0x000fe400080006ff */
[----:B------:R-:W-:Y:S02]  /*12c0*/  @!UP0 USHF.L.U32 UR4, UR4, 0x1, URZ ;  /* 0x0000000104048899 */ /* 0x000fe400080006ff */
[----:B---3--:R-:W-:Y:S01]  /*12d0*/  @!UP0 ULEA UR6, UR7, UR6, 0x18 ;  /* 0x0000000607068291 */ /* 0x008fe2000f8ec0ff */
[----:B------:R-:W2:Y:S01]  /*12e0*/  LDCU UR7, c[0x0][0x36c] ;  /* 0x00006d80ff0777ac */ /* 0x000ea20008000800 */
[----:B------:R-:W-:Y:S01]  /*12f0*/  VOTEU.ALL UP0, P1 ;  /* 0x0000000000ff7886 */ /* 0x000fe20000800000 */
[----:B------:R-:W3:Y:S09]  /*1300*/  FENCE.VIEW.ASYNC.S ;  /* 0x00000000000073c6 */ /* 0x000ef20000000000 */
[----:B---3--:R3:W4:Y:S01]  /*1310*/  @!UP0 SYNCS.EXCH.64 URZ, [UR6+0x330], UR4 ;  /* 0x0003300406ff85b2 */ /* 0x0087220008000100 */
[----:B--2---:R-:W-:-:S09]  /*1320*/  UISETP.EQ.U32.AND UP5, UPT, UR7, 0x1, UPT ;  /* 0x000000010700788c */ /* 0x004fd2000bfa2070 */
[----:B---3--:R-:W-:Y:S05]  /*1330*/  BRA.U !UP5, `(.L_x_16) ;  /* 0x000000010d087547 */ /* 0x008fea000b800000 */
[----:B-1--4-:R-:W-:Y:S01]  /*1340*/  UCGABAR_ARV ;  /* 0x00000000000079c7 */ /* 0x012fe20008000000 */
[----:B------:R-:W-:Y:S05]  /*1350*/  BRA `(.L_x_17) ;  /* 0x0000000000047947 */ /* 0x000fea0003800000 */
.L_x_16:
[----:B-1--4-:R-:W-:Y:S01]  /*1360*/  NOP ;  /* 0x0000000000007918 */ /* 0x012fe20000000000 */
.L_x_17:
[----:B------:R-:W1:Y:S01]  /*1370*/  S2UR UR19, SR_CTAID.X ;  /* 0x00000000001379c3 */ /* 0x000e620000002500 */
[----:B------:R-:W-:-:S05]  /*1380*/  CS2R.32 R3, SR_CgaSize ;  /* 0x0000000000037805 */ /* 0x000fca0000008a00 */
[----:B------:R-:W-:-:S05]  /*1390*/  IMAD R3, R3, -0xa0, RZ ;  /* 0xffffff6003037824 */ /* 0x000fca00078e02ff */
[----:B------:R-:W-:-:S14]  /*13a0*/  R2UR UR5, R3 ;  /* 0x00000000030572ca */ /* 0x000fdc00000e0000 */
[----:B------:R-:W2:Y:S01]  /*13b0*/  LDCU UR5, c[0x0][UR5+0x2b0] ;  /* 0x00005600050577ac */ /* 0x000ea20008000800 */
[----:B------:R-:W-:-:S05]  /*13c0*/  CS2R.32 R3, SR_CgaSize ;  /* 0x0000000000037805 */ /* 0x000fca0000008a00 */
[----:B------:R-:W-:-:S05]  /*13d0*/  IMAD R3, R3, -0xa0, RZ ;  /* 0xffffff6003037824 */ /* 0x000fca00078e02ff */
[----:B------:R-:W-:-:S14]  /*13e0*/  R2UR UR4, R3 ;  /* 0x00000000030472ca */ /* 0x000fdc00000e0000 */
[----:B------:R-:W3:Y:S01]  /*13f0*/  LDCU UR4, c[0x0][UR4+0x2b4] ;  /* 0x00005680040477ac */ /* 0x000ee20008000800 */
[----:B------:R-:W4:Y:S01]  /*1400*/  S2UR UR7, SR_CTAID.Y ;  /* 0x00000000000779c3 */ /* 0x000f220000002600 */
[----:B------:R-:W3:Y:S01]  /*1410*/  LDCU UR18, c[0x0][0xb24] ;  /* 0x00016480ff1277ac */ /* 0x000ee20008000800 */
[----:B------:R-:W-:-:S05]  /*1420*/  CS2R.32 R3, SR_CgaSize ;  /* 0x0000000000037805 */ /* 0x000fca0000008a00 */
[----:B------:R-:W-:-:S05]  /*1430*/  IMAD R3, R3, -0xa0, RZ ;  /* 0xffffff6003037824 */ /* 0x000fca00078e02ff */
[----:B------:R-:W-:-:S14]  /*1440*/  R2UR UR58, R3 ;  /* 0x00000000033a72ca */ /* 0x000fdc00000e0000 */
[----:B------:R-:W3:Y:S01]  /*1450*/  LDCU UR58, c[0x0][UR58+0x2a0] ;  /* 0x000054003a3a77ac */ /* 0x000ee20008000800 */
[----:B------:R-:W3:Y:S01]  /*1460*/  S2UR UR8, SR_CgaCtaId ;  /* 0x00000000000879c3 */ /* 0x000ee20000008800 */
[----:B------:R-:W-:-:S05]  /*1470*/  CS2R.32 R3, SR_CgaSize ;  /* 0x0000000000037805 */ /* 0x000fca0000008a00 */
[----:B------:R-:W-:-:S05]  /*1480*/  IMAD R3, R3, -0xa0, RZ ;  /* 0xffffff6003037824 */ /* 0x000fca00078e02ff */
[----:B------:R-:W-:-:S14]  /*1490*/  R2UR UR55, R3 ;  /* 0x00000000033772ca */ /* 0x000fdc00000e0000 */
[----:B------:R-:W3:Y:S01]  /*14a0*/  LDCU UR55, c[0x0][UR55+0x2a4] ;  /* 0x00005480373777ac */ /* 0x000ee20008000800 */
[----:B------:R-:W-:Y:S01]  /*14b0*/  UISETP.GT.U32.AND UP0, UPT, UR27, 0xffff, UPT ;  /* 0x0000ffff1b00788c */ /* 0x000fe2000bf04070 */
[----:B------:R-:W-:Y:S01]  /*14c0*/  UMOV UR30, 0x5 ;  /* 0x00000005001e7882 */ /* 0x000fe20000000000 */
[----:B-1----:R-:W-:Y:S01]  /*14d0*/  I2FP.F32.U32 R3, UR19 ;  /* 0x0000001300037c45 */ /* 0x002fe20008201000 */
[----:B------:R-:W1:Y:S01]  /*14e0*/  S2UR UR36, SR_CTAID.Z ;  /* 0x00000000002479c3 */ /* 0x000e620000002700 */
[----:B------:R-:W1:Y:S03]  /*14f0*/  LDCU UR40, c[0x0][0xb24] ;  /* 0x00016480ff2877ac */ /* 0x000e660008000800 */
[----:B--2---:R-:W-:Y:S01]  /*1500*/  FMUL R3, R3, UR5 ;  /* 0x0000000503037c20 */ /* 0x004fe20008400000 */
[----:B------:R-:W-:Y:S01]  /*1510*/  USEL UR5, UR27, 0xffff, !UP0 ;  /* 0x0000ffff1b057887 */ /* 0x000fe2000c000000 */
[----:B----4-:R-:W-:Y:S01]  /*1520*/  I2FP.F32.U32 R2, UR7 ;  /* 0x0000000700027c45 */ /* 0x010fe20008201000 */
[----:B------:R-:W2:Y:S03]  /*1530*/  LDCU UR26, c[0x0][0xb30] ;  /* 0x00016600ff1a77ac */ /* 0x000ea60008000800 */
[----:B------:R-:W4:Y:S01]  /*1540*/  F2I.U32.TRUNC.NTZ R3, R3 ;  /* 0x0000000300037305 */ /* 0x000f22000020f000 */
[----:B---3--:R-:W-:Y:S01]  /*1550*/  FMUL R2, R2, UR4 ;  /* 0x0000000402027c20 */ /* 0x008fe20008400000 */
[----:B------:R-:W-:-:S02]  /*1560*/  ULOP3.LUT UR24, UR5, 0xffff, URZ, 0xc0, !UPT ;  /* 0x0000ffff05187892 */ /* 0x000fc4000f8ec0ff */
[----:B------:R-:W-:Y:S02]  /*1570*/  USHF.L.U32 UR28, UR8, 0xa, URZ ;  /* 0x0000000a081c7899 */ /* 0x000fe400080006ff */
[----:B------:R-:W-:Y:S02]  /*1580*/  UISETP.GE.AND UP2, UPT, UR18, 0x1, UPT ;  /* 0x000000011200788c */ /* 0x000fe4000bf46270 */
[----:B------:R-:W3:Y:S01]  /*1590*/  F2I.U32.TRUNC.NTZ R2, R2 ;  /* 0x0000000200027305 */ /* 0x000ee2000020f000 */
[----:B------:R-:W-:Y:S01]  /*15a0*/  UMOV UR45, UR7 ;  /* 0x00000007002d7c82 */ /* 0x000fe20008000000 */
[----:B------:R-:W-:Y:S01]  /*15b0*/  UMOV UR46, UR19 ;  /* 0x00000013002e7c82 */ /* 0x000fe20008000000 */
[----:B----4-:R-:W-:Y:S02]  /*15c0*/  R2UR UR4, R3 ;  /* 0x00000000030472ca */ /* 0x010fe400000e0000 */
[----:B------:R-:W-:Y:S02]  /*15d0*/  PRMT R3, RZ, 0x7610, R3 ;  /* 0x00007610ff037816 */ /* 0x000fe40000000003 */
[----:B---3--:R-:W-:-:S02]  /*15e0*/  R2UR UR6, R2 ;  /* 0x00000000020672ca */ /* 0x008fc400000e0000 */
[----:B------:R-:W-:-:S07]  /*15f0*/  PRMT R2, RZ, 0x7610, R2 ;  /* 0x00007610ff027816 */ /* 0x000fce0000000002 */
[----:B------:R-:W-:-:S04]  /*1600*/  UIADD3 UR5, UPT, UPT, -UR4, URZ, URZ ;  /* 0x000000ff04057290 */ /* 0x000fc8000fffe1ff */
[----:B------:R-:W-:Y:S02]  /*1610*/  UIMAD UR58, UR58, UR5, UR19 ;  /* 0x000000053a3a72a4 */ /* 0x000fe4000f8e0213 */
[----:B------:R-:W-:-:S04]  /*1620*/  UIADD3 UR4, UPT, UPT, -UR6, URZ, URZ ;  /* 0x000000ff06047290 */ /* 0x000fc8000fffe1ff */
[----:B------:R-:W-:Y:S01]  /*1630*/  UIMAD UR55, UR55, UR4, UR7 ;  /* 0x00000004373772a4 */ /* 0x000fe2000f8e0207 */
[----:B-12---:R-:W-:Y:S11]  /*1640*/  BRA.U UP4, `(.L_x_18) ;  /* 0x00000001043c7547 */ /* 0x006ff6000b800000 */
[----:B------:R-:W-:Y:S02]  /*1650*/  UISETP.GT.U32.AND UP0, UPT, UR58, 0x1, UPT ;  /* 0x000000013a00788c */ /* 0x000fe4000bf04070 */
[----:B------:R-:W-:Y:S02]  /*1660*/  ULOP3.LUT UR4, UR58, 0xfffffffe, URZ, 0xc0, !UPT ;  /* 0xfffffffe3a047892 */ /* 0x000fe4000f8ec0ff */
[----:B------:R-:W-:Y:S02]  /*1670*/  UISETP.NE.AND UP1, UPT, UR55, URZ, UP0 ;  /* 0x000000ff3700728c */ /* 0x000fe40008725270 */
[----:B------:R-:W-:Y:S02]  /*1680*/  UISETP.NE.AND UP0, UPT, UR55, 0x1, UP0 ;  /* 0x000000013700788c */ /* 0x000fe40008705270 */
[----:B------:R-:W-:Y:S02]  /*1690*/  USEL UR7, URZ, 0x1, UP1 ;  /* 0x00000001ff077887 */ /* 0x000fe40008800000 */
[----:B------:R-:W-:-:S02]  /*16a0*/  USEL UR6, URZ, 0x4, UP0 ;  /* 0x00000004ff067887 */ /* 0x000fc40008000000 */
[----:B------:R-:W-:Y:S02]  /*16b0*/  USEL UR5, URZ, 0x2, UP1 ;  /* 0x00000002ff057887 */ /* 0x000fe40008800000 */
[----:B------:R-:W-:Y:S02]  /*16c0*/  ULEA UR4, UR55, UR4, 0x1 ;  /* 0x0000000437047291 */ /* 0x000fe4000f8e08ff */
[----:B------:R-:W-:Y:S02]  /*16d0*/  USEL UR8, URZ, 0x8, UP0 ;  /* 0x00000008ff087887 */ /* 0x000fe40008000000 */
[----:B------:R-:W-:-:S03]  /*16e0*/  UIADD3 UR5, UPT, UPT, UR5, UR6, UR7 ;  /* 0x0000000605057290 */ /* 0x000fc6000fffe007 */
[----:B------:R-:W-:Y:S01]  /*16f0*/  UMOV UR6, 0x3 ;  /* 0x0000000300067882 */ /* 0x000fe20000000000 */
[----:B------:R-:W-:Y:S02]  /*1700*/  UIADD3 UR5, UPT, UPT, UR5, UR8, URZ ;  /* 0x0000000805057290 */ /* 0x000fe4000fffe0ff */
[----:B------:R-:W-:-:S04]  /*1710*/  USHF.L.U32 UR4, UR6, UR4, URZ ;  /* 0x0000000406047299 */ /* 0x000fc800080006ff */
[----:B------:R-:W-:Y:S02]  /*1720*/  MOV R3, UR5 ;  /* 0x0000000500037c02 */ /* 0x000fe40008000f00 */
[----:B------:R-:W-:Y:S02]  /*1730*/  MOV R2, UR4 ;  /* 0x0000000400027c02 */ /* 0x000fe40008000f00 */
.L_x_18:
[----:B------:R-:W-:Y:S05]  /*1740*/  BRA.U !UP2, `(.L_x_19) ;  /* 0x000000010ad07547 */ /* 0x000fea000b800000 */
[----:B------:R-:W1:Y:S01]  /*1750*/  LDCU.128 UR20, c[0x0][0xb10] ;  /* 0x00016200ff1477ac */ /* 0x000e620008000c00 */
[----:B------:R-:W2:Y:S01]  /*1760*/  LDCU UR12, c[0x0][0x370] ;  /* 0x00006e00ff0c77ac */ /* 0x000ea20008000800 */
[----:B------:R-:W3:Y:S01]  /*1770*/  LDCU UR5, c[0x0][0x374] ;  /* 0x00006e80ff0577ac */ /* 0x000ee20008000800 */
[----:B------:R-:W4:Y:S01]  /*1780*/  LDCU UR25, c[0x0][0xb0c] ;  /* 0x00016180ff1977ac */ /* 0x000f220008000800 */
[----:B------:R-:W4:Y:S01]  /*1790*/  LDCU UR4, c[0x0][0xb20] ;  /* 0x00016400ff0477ac */ /* 0x000f220008000800 */
[----:B------:R-:W4:Y:S01]  /*17a0*/  LDCU.64 UR16, c[0x0][0xb28] ;  /* 0x00016500ff1077ac */ /* 0x000f220008000a00 */
[----:B-1----:R-:W-:Y:S02]  /*17b0*/  UISETP.NE.AND UP0, UPT, UR22, 0x1, UPT ;  /* 0x000000011600788c */ /* 0x002fe4000bf05270 */
[----:B---3--:R-:W-:Y:S02]  /*17c0*/  UIMAD.WIDE.U32 UR6, UR5, UR23, URZ ;  /* 0x00000017050672a5 */ /* 0x008fe4000f8e00ff */
[----:B--2---:R-:W-:-:S02]  /*17d0*/  UIMAD.WIDE.U32 UR8, UR12, UR20, URZ ;  /* 0x000000140c0872a5 */ /* 0x004fc4000f8e00ff */
[----:B----4-:R-:W-:Y:S02]  /*17e0*/  UISETP.NE.AND UP1, UPT, UR25, 0x1, UPT ;  /* 0x000000011900788c */ /* 0x010fe4000bf25270 */
[----:B------:R-:W-:Y:S01]  /*17f0*/  UISETP.NE.AND UP2, UPT, UR18, 0x1, UPT ;  /* 0x000000011200788c */ /* 0x000fe2000bf45270 */
[----:B------:R-:W-:Y:S02]  /*1800*/  UMOV UR6, UR7 ;  /* 0x0000000700067c82 */ /* 0x000fe40008000000 */
[----:B------:R-:W-:Y:S01]  /*1810*/  UMOV UR8, UR9 ;  /* 0x0000000900087c82 */ /* 0x000fe20008000000 */
[----:B------:R-:W-:Y:S02]  /*1820*/  @UP0 USHF.R.U32.HI UR5, URZ, UR4, UR6 ;  /* 0x00000004ff050299 */ /* 0x000fe40008011606 */
[----:B------:R-:W-:Y:S02]  /*1830*/  UIMAD.WIDE.U32 UR14, UR45, UR23, URZ ;  /* 0x000000172d0e72a5 */ /* 0x000fe4000f8e00ff */
[----:B------:R-:W-:-:S02]  /*1840*/  UIMAD.WIDE.U32 UR6, UR5, UR16, URZ ;  /* 0x00000010050672a5 */ /* 0x000fc4000f8e00ff */
[----:B------:R-:W-:Y:S02]  /*1850*/  @UP1 USHF.R.U32.HI UR12, URZ, UR21, UR8 ;  /* 0x00000015ff0c1299 */ /* 0x000fe40008011608 */
[----:B------:R-:W-:Y:S02]  /*1860*/  UIMAD.WIDE.U32 UR10, UR19, UR20, URZ ;  /* 0x00000014130a72a5 */ /* 0x000fe4000f8e00ff */
[----:B------:R-:W-:Y:S01]  /*1870*/  UIMAD.WIDE.U32 UR8, UR12, UR16, URZ ;  /* 0x000000100c0872a5 */ /* 0x000fe2000f8e00ff */
[----:B------:R-:W-:Y:S01]  /*1880*/  UMOV UR14, UR15 ;  /* 0x0000000f000e7c82 */ /* 0x000fe20008000000 */
[----:B------:R-:W-:Y:S01]  /*1890*/  UMOV UR6, UR7 ;  /* 0x0000000700067c82 */ /* 0x000fe20008000000 */
[----:B------:R-:W-:Y:S02]  /*18a0*/  USHF.R.U32.HI UR14, URZ, UR4, UR14 ;  /* 0x00000004ff0e7299 */ /* 0x000fe4000801160e */
[----:B------:R-:W-:Y:S01]  /*18b0*/  @UP2 USHF.R.U32.HI UR5, URZ, UR17, UR6 ;  /* 0x00000011ff052299 */ /* 0x000fe20008011606 */
[----:B------:R-:W-:-:S02]  /*18c0*/  UMOV UR10, UR11 ;  /* 0x0000000b000a7c82 */ /* 0x000fc40008000000 */
[----:B------:R-:W-:Y:S01]  /*18d0*/  UMOV UR6, UR9 ;  /* 0x0000000900067c82 */ /* 0x000fe20008000000 */
[----:B------:R-:W-:Y:S02]  /*18e0*/  USHF.R.U32.HI UR10, URZ, UR21, UR10 ;  /* 0x00000015ff0a7299 */ /* 0x000fe4000801160a */
[----:B------:R-:W-:Y:S02]  /*18f0*/  @UP2 USHF.R.U32.HI UR12, URZ, UR17, UR6 ;  /* 0x00000011ff0c2299 */ /* 0x000fe40008011606 */
[----:B------:R-:W-:Y:S02]  /*1900*/  USEL UR4, UR45, UR14, !UP0 ;  /* 0x0000000e2d047287 */ /* 0x000fe4000c000000 */
[----:B------:R-:W-:Y:S02]  /*1910*/  UIMAD UR6, UR5, UR18, URZ ;  /* 0x00000012050672a4 */ /* 0x000fe4000f8e02ff */
[----:B------:R-:W-:Y:S02]  /*1920*/  USEL UR5, UR19, UR10, !UP1 ;  /* 0x0000000a13057287 */ /* 0x000fe4000c800000 */
[----:B------:R-:W-:-:S02]  /*1930*/  UIMAD UR8, UR12, UR18, URZ ;  /* 0x000000120c0872a4 */ /* 0x000fc4000f8e02ff */
[----:B------:R-:W-:Y:S02]  /*1940*/  UISETP.GE.AND UP0, UPT, UR4, UR6, UPT ;  /* 0x000000060400728c */ /* 0x000fe4000bf06270 */
[----:B------:R-:W-:Y:S02]  /*1950*/  UIMAD.WIDE.U32 UR6, UR4, UR16, URZ ;  /* 0x00000010040672a5 */ /* 0x000fe4000f8e00ff */
[----:B------:R-:W-:Y:S02]  /*1960*/  UISETP.GE.OR UP0, UPT, UR5, UR8, UP0 ;  /* 0x000000080500728c */ /* 0x000fe40008706670 */
[----:B------:R-:W-:Y:S02]  /*1970*/  UIMAD.WIDE.U32 UR8, UR5, UR16, URZ ;  /* 0x00000010050872a5 */ /* 0x000fe4000f8e00ff */
[----:B------:R-:W-:Y:S02]  /*1980*/  USHF.R.U32.HI UR7, URZ, UR17, UR7 ;  /* 0x00000011ff077299 */ /* 0x000fe40008011607 */
[----:B------:R-:W-:-:S02]  /*1990*/  UIADD3 UR10, UPT, UPT, -UR4, URZ, URZ ;  /* 0x000000ff040a7290 */ /* 0x000fc4000fffe1ff */
[----:B------:R-:W-:Y:S02]  /*19a0*/  USEL UR7, UR4, UR7, !UP2 ;  /* 0x0000000704077287 */ /* 0x000fe4000d000000 */
[----:B------:R-:W-:Y:S01]  /*19b0*/  UIADD3 UR46, UPT, UPT, -UR5, URZ, URZ ;  /* 0x000000ff052e7290 */ /* 0x000fe2000fffe1ff */
[----:B------:R-:W-:Y:S01]  /*19c0*/  @!UP0 UMOV UR6, UR9 ;  /* 0x0000000900068c82 */ /* 0x000fe20008000000 */
[----:B------:R-:W-:Y:S02]  /*19d0*/  UIADD3 UR8, UPT, UPT, -UR7, URZ, URZ ;  /* 0x000000ff07087290 */ /* 0x000fe4000fffe1ff */
[----:B------:R-:W-:Y:S02]  /*19e0*/  @!UP0 USHF.R.U32.HI UR6, URZ, UR17, UR6 ;  /* 0x00000011ff068299 */ /* 0x000fe40008011606 */
[----:B------:R-:W-:Y:S02]  /*19f0*/  UIMAD UR8, UR18, UR8, UR4 ;  /* 0x00000008120872a4 */ /* 0x000fe4000f8e0204 */
[----:B------:R-:W-:-:S02]  /*1a00*/  @!UP0 USEL UR6, UR5, UR6, !UP2 ;  /* 0x0000000605068287 */ /* 0x000fc4000d000000 */
[----:B------:R-:W-:Y:S02]  /*1a10*/  UIMAD UR45, UR22, UR10, UR45 ;  /* 0x0000000a162d72a4 */ /* 0x000fe4000f8e022d */
[----:B------:R-:W-:Y:S02]  /*1a20*/  @!UP0 UIADD3 UR7, UPT, UPT, UR7, -UR6, URZ ;  /* 0x8000000607078290 */ /* 0x000fe4000fffe0ff */
[----:B------:R-:W-:Y:S02]  /*1a30*/  @!UP0 UIMAD UR6, UR8, UR12, UR6 ;  /* 0x0000000c080682a4 */ /* 0x000fe4000f8e0206 */
[----:B------:R-:W-:Y:S02]  /*1a40*/  @!UP0 UIMAD UR4, UR7, UR18, UR5 ;  /* 0x00000012070482a4 */ /* 0x000fe4000f8e0205 */
[----:B------:R-:W-:Y:S02]  /*1a50*/  UIMAD UR46, UR25, UR46, UR19 ;  /* 0x0000002e192e72a4 */ /* 0x000fe4000f8e0213 */
[----:B------:R-:W-:Y:S01]  /*1a60*/  UIMAD UR45, UR4, UR22, UR45 ;  /* 0x00000016042d72a4 */ /* 0x000fe2000f8e022d */
[----:B------:R-:W-:-:S02]  /*1a70*/  @!UP0 UMOV UR5, UR6 ;  /* 0x0000000600058c82 */ /* 0x000fc40008000000 */
[----:B------:R-:W-:-:S12]  /*1a80*/  UIMAD UR46, UR5, UR25, UR46 ;  /* 0x00000019052e72a4 */ /* 0x000fd8000f8e022e */
.L_x_19:
[----:B------:R-:W-:Y:S02]  /*1a90*/  UISETP.NE.AND UP1, UPT, UR26, 0x1, UPT ;  /* 0x000000011a00788c */ /* 0x000fe4000bf25270 */
[----:B------:R-:W-:Y:S02]  /*1aa0*/  UISETP.NE.AND UP0, UPT, UR13, 0x2, UPT ;  /* 0x000000020d00788c */ /* 0x000fe4000bf05270 */
[----:B------:R-:W-:Y:S02]  /*1ab0*/  ULOP3.LUT UR28, UR28, 0x800, URZ, 0xc0, !UPT ;  /* 0x000008001c1c7892 */ /* 0x000fe4000f8ec0ff */
[----:B------:R-:W-:-:S03]  /*1ac0*/  USHF.L.U32 UR24, UR30, UR24, URZ ;  /* 0x000000181e187299 */ /* 0x000fc600080006ff */
[----:B------:R-:W-:Y:S09]  /*1ad0*/  BRA.U UP1, `(.L_x_20) ;  /* 0x0000000101447547 */ /* 0x000ff2000b800000 */
[----:B------:R-:W1:Y:S01]  /*1ae0*/  LDCU.128 UR8, c[0x0][0xb10] ;  /* 0x00016200ff0877ac */ /* 0x000e620008000c00 */
[----:B------:R-:W2:Y:S01]  /*1af0*/  LDCU UR12, c[0x0][0xb0c] ;  /* 0x00016180ff0c77ac */ /* 0x000ea20008000800 */
[----:B------:R-:W3:Y:S01]  /*1b00*/  LDCU UR14, c[0x0][0xb20] ;  /* 0x00016400ff0e77ac */ /* 0x000ee20008000800 */
[----:B-1----:R-:W-:Y:S02]  /*1b10*/  UIMAD.WIDE.U32 UR6, UR46, UR8, URZ ;  /* 0x000000082e0672a5 */ /* 0x002fe4000f8e00ff */
[----:B------:R-:W-:Y:S02]  /*1b20*/  UIMAD.WIDE.U32 UR4, UR45, UR11, URZ ;  /* 0x0000000b2d0472a5 */ /* 0x000fe4000f8e00ff */
[----:B--2---:R-:W-:Y:S02]  /*1b30*/  UISETP.NE.AND UP2, UPT, UR12, 0x1, UPT ;  /* 0x000000010c00788c */ /* 0x004fe4000bf45270 */
[----:B------:R-:W-:Y:S01]  /*1b40*/  UISETP.NE.AND UP1, UPT, UR10, 0x1, UPT ;  /* 0x000000010a00788c */ /* 0x000fe2000bf25270 */
[----:B------:R-:W-:-:S02]  /*1b50*/  UMOV UR6, UR7 ;  /* 0x0000000700067c82 */ /* 0x000fc40008000000 */
[----:B------:R-:W-:Y:S01]  /*1b60*/  UMOV UR4, UR5 ;  /* 0x0000000500047c82 */ /* 0x000fe20008000000 */
[----:B------:R-:W-:Y:S02]  /*1b70*/  USHF.R.U32.HI UR6, URZ, UR9, UR6 ;  /* 0x00000009ff067299 */ /* 0x000fe40008011606 */
[----:B---3--:R-:W-:Y:S02]  /*1b80*/  USHF.R.U32.HI UR4, URZ, UR14, UR4 ;  /* 0x0000000eff047299 */ /* 0x008fe40008011604 */
[----:B------:R-:W-:Y:S02]  /*1b90*/  USEL UR5, UR46, UR6, !UP2 ;  /* 0x000000062e057287 */ /* 0x000fe4000d000000 */
[----:B------:R-:W-:-:S04]  /*1ba0*/  USEL UR4, UR45, UR4, !UP1 ;  /* 0x000000042d047287 */ /* 0x000fc8000c800000 */
[----:B------:R-:W-:Y:S02]  /*1bb0*/  UIADD3 UR6, UPT, UPT, -UR4, UR5, URZ ;  /* 0x0000000504067290 */ /* 0x000fe4000fffe1ff */
[----:B------:R-:W-:Y:S02]  /*1bc0*/  UIADD3 UR4, UPT, UPT, UR4, -UR5, URZ ;  /* 0x8000000504047290 */ /* 0x000fe4000fffe0ff */
[----:B------:R-:W-:Y:S02]  /*1bd0*/  UIMAD UR45, UR6, UR10, UR45 ;  /* 0x0000000a062d72a4 */ /* 0x000fe4000f8e022d */
[----:B------:R-:W-:-:S12]  /*1be0*/  UIMAD UR46, UR4, UR12, UR46 ;  /* 0x0000000c042e72a4 */ /* 0x000fd8000f8e022e */
.L_x_20:
[----:B------:R-:W-:Y:S05]  /*1bf0*/  BRA.U !UP5, `(.L_x_21) ;  /* 0x000000010d0c7547 */ /* 0x000fea000b800000 */
[----:B------:R-:W-:Y:S01]  /*1c00*/  UCGABAR_WAIT ;  /* 0x0000000000007dc7 */ /* 0x000fe20008000000 */
[----:B------:R-:W-:Y:S01]  /*1c10*/  CCTL.IVALL ;  /* 0x00000000ff00798f */ /* 0x000fe20002000000 */
[----:B------:R-:W-:Y:S05]  /*1c20*/  BRA `(.L_x_22) ;  /* 0x0000000000047947 */ /* 0x000fea0003800000 */
.L_x_21:
[----:B------:R-:W-:Y:S06]  /*1c30*/  BAR.SYNC.DEFER_BLOCKING 0x0 ;  /* 0x0000000000007b1d */ /* 0x000fec0000010000 */
.L_x_22:
[----:B------:R-:W-:Y:S05]  /*1c40*/  BRA.U UP0, `(.L_x_23) ;  /* 0x0000002900147547 */ /* 0x000fea000b800000 */
[----:B------:R-:W1:Y:S01]  /*1c50*/  LDCU UR6, c[0x0][0x38c] ;  /* 0x00007180ff0677ac */ /* 0x000e620008000800 */
[----:B------:R-:W2:Y:S01]  /*1c60*/  S2UR UR8, SR_CgaCtaId ;  /* 0x00000000000879c3 */ /* 0x000ea20000008800 */
[----:B------:R-:W-:Y:S01]  /*1c70*/  PLOP3.LUT P1, PT, PT, PT, UP3, 0x80, 0x8 ;  /* 0x000000000008781c */ /* 0x000fe20003f2f038 */
[----:B------:R-:W-:Y:S01]  /*1c80*/  IMAD.MOV.U32 R12, RZ, RZ, 0x1 ;  /* 0x00000001ff0c7424 */ /* 0x000fe200078e00ff */
[----:B------:R-:W-:Y:S01]  /*1c90*/  USHF.L.U32 UR47, UR19, 0x7, URZ ;  /* 0x00000007132f7899 */ /* 0x000fe200080006ff */
[----:B------:R-:W-:Y:S01]  /*1ca0*/  ISETP.NE.AND P2, PT, R0, RZ, P3 ;  /* 0x000000ff0000720c */ /* 0x000fe20001f45270 */
[----:B------:R-:W-:Y:S01]  /*1cb0*/  UMOV UR7, 0x400 ;  /* 0x0000040000077882 */ /* 0x000fe20000000000 */
[----:B------:R-:W-:Y:S01]  /*1cc0*/  UISETP.NE.AND UP1, UPT, UR13, URZ, UPT ;  /* 0x000000ff0d00728c */ /* 0x000fe2000bf25270 */
[----:B------:R-:W-:Y:S01]  /*1cd0*/  PLOP3.LUT P1, PT, P1, PT, PT, 0x8, 0x80 ;  /* 0x000000000080781c */ /* 0x000fe20000f2e170 */
[----:B------:R-:W-:Y:S01]  /*1ce0*/  USHF.L.U32 UR44, UR19, 0x5, URZ ;  /* 0x00000005132c7899 */ /* 0x000fe200080006ff */
[----:B------:R-:W-:Y:S01]  /*1cf0*/  CS2R R10, SRZ ;  /* 0x00000000000a7805 */ /* 0x000fe2000001ff00 */
[----:B------:R-:W-:Y:S01]  /*1d00*/  ULOP3.LUT UR47, UR47, 0x80, URZ, 0xc0, !UPT ;  /* 0x000000802f2f7892 */ /* 0x000fe2000f8ec0ff */
[----:B------:R-:W-:Y:S01]  /*1d10*/  IMAD.MOV.U32 R9, RZ, RZ, RZ ;  /* 0x000000ffff097224 */ /* 0x000fe200078e00ff */
[----:B------:R-:W3:Y:S01]  /*1d20*/  LDCU UR39, c[0x0][0x370] ;  /* 0x00006e00ff2777ac */ /* 0x000ee20008000800 */
[----:B------:R-:W-:Y:S01]  /*1d30*/  IMAD.MOV.U32 R8, RZ, RZ, 0x1 ;  /* 0x00000001ff087424 */ /* 0x000fe200078e00ff */
[----:B------:R-:W4:Y:S01]  /*1d40*/  LDCU.64 UR26, c[0x0][0x348] ;  /* 0x00006900ff1a77ac */ /* 0x000f220008000a00 */
[----:B-1----:R-:W-:-:S02]  /*1d50*/  UIADD3 UR5, UPT, UPT, UR6, 0x1f, URZ ;  /* 0x0000001f06057890 */ /* 0x002fc4000fffe0ff */
[----:B------:R-:W-:Y:S02]  /*1d60*/  UIADD3 UR49, UPT, UPT, UR6, 0x3e, URZ ;  /* 0x0000003e06317890 */ /* 0x000fe4000fffe0ff */
[----:B------:R-:W-:Y:S02]  /*1d70*/  USHF.R.S32.HI UR4, URZ, 0x1f, UR5 ;  /* 0x0000001fff047899 */ /* 0x000fe40008011405 */
[----:B--2---:R-:W-:Y:S02]  /*1d80*/  ULEA UR13, UR8, UR7, 0x18 ;  /* 0x00000007080d7291 */ /* 0x004fe4000f8ec0ff */
[----:B------:R-:W-:Y:S02]  /*1d90*/  ULEA.HI UR4, UR4, UR5, URZ, 0x5 ;  /* 0x0000000504047291 */ /* 0x000fe4000f8f28ff */
[----:B------:R-:W-:Y:S02]  /*1da0*/  UIADD3 UR5, UPT, UPT, UR6, -0x1, URZ ;  /* 0xffffffff06057890 */ /* 0x000fe4000fffe0ff */
[----:B------:R-:W-:-:S02]  /*1db0*/  USHF.R.S32.HI UR42, URZ, 0x5, UR4 ;  /* 0x00000005ff2a7899 */ /* 0x000fc40008011404 */
[----:B------:R-:W-:Y:S02]  /*1dc0*/  UISETP.GE.U32.AND UP2, UPT, UR5, -0x3f, UPT ;  /* 0xffffffc10500788c */ /* 0x000fe4000bf46070 */
[----:B------:R-:W-:Y:S01]  /*1dd0*/  UISETP.LT.U32.AND UP0, UPT, UR42, 0x29, UPT ;  /* 0x000000292a00788c */ /* 0x000fe2000bf01070 */
[----:B------:R-:W1:Y:S03]  /*1de0*/  LDCU UR38, c[0x0][0x374] ;  /* 0x00006e80ff2677ac */ /* 0x000e660008000800 */
[----:B------:R-:W-:Y:S02]  /*1df0*/  USEL UR41, UR42, 0x29, UP0 ;  /* 0x000000292a297887 */ /* 0x000fe40008000000 */
[----:B------:R-:W-:Y:S02]  /*1e00*/  ULOP3.LUT UR44, UR44, 0x20, URZ, 0xc0, !UPT ;  /* 0x000000202c2c7892 */ /* 0x000fe4000f8ec0ff */
[----:B------:R-:W-:-:S02]  /*1e10*/  UIADD3 UR4, UPT, UPT, UR41, -0x1, URZ ;  /* 0xffffffff29047890 */ /* 0x000fc4000fffe0ff */
[----:B------:R-:W-:Y:S02]  /*1e20*/  @UP2 UIADD3 UR4, UPT, UPT, UR41, URZ, URZ ;  /* 0x000000ff29042290 */ /* 0x000fe4000fffe0ff */
[----:B------:R-:W-:Y:S02]  /*1e30*/  USEL UR21, UR34, 0x2, UP1 ;  /* 0x0000000222157887 */ /* 0x000fe40008800000 */
[----:B------:R-:W-:Y:S02]  /*1e40*/  UIADD3 UR30, UPT, UPT, UR13, 0x4600, UR28 ;  /* 0x000046000d1e7890 */ /* 0x000fe4000fffe01c */
[----:B------:R-:W-:Y:S02]  /*1e50*/  ULEA.HI UR47, UR28, UR47, URZ, 0x1b ;  /* 0x0000002f1c2f7291 */ /* 0x000fe4000f8fd8ff */
[----:B------:R-:W-:Y:S02]  /*1e60*/  UIADD3 UR48, UPT, UPT, UR42, -UR41, URZ ;  /* 0x800000292a307290 */ /* 0x000fe4000fffe0ff */
[----:B------:R-:W-:-:S02]  /*1e70*/  UIADD3 UR29, UPT, UPT, UR4, 0x1, URZ ;  /* 0x00000001041d7890 */ /* 0x000fc4000fffe0ff */
[----:B------:R-:W-:Y:S01]  /*1e80*/  UIADD3 UR43, UPT, UPT, -UR4, URZ, URZ ;  /* 0x000000ff042b7290 */ /* 0x000fe2000fffe1ff */
[----:B-1-34-:R-:W-:-:S11]  /*1e90*/  UMOV UR6, URZ ;  /* 0x000000ff00067c82 */ /* 0x01afd60008000000 */
.L_x_43:
[----:B------:R-:W1:Y:S02]  /*1ea0*/  S2UR UR4, SR_CgaCtaId ;  /* 0x00000000000479c3 */ /* 0x000e640000008800 */
[----:B-1----:R-:W-:-:S09]  /*1eb0*/  UISETP.NE.AND UP0, UPT, UR4, URZ, UPT ;  /* 0x000000ff0400728c */ /* 0x002fd2000bf05270 */
[----:B------:R-:W-:Y:S05]  /*1ec0*/  BRA.U UP0, `(.L_x_24) ;  /* 0x0000000100287547 */ /* 0x000fea000b800000 */
[----:B------:R-:W-:Y:S02]  /*1ed0*/  LEA R0, R9, UR13, 0x3 ;  /* 0x0000000d09007c11 */ /* 0x000fe4000f8e18ff */
[----:B------:R-:W-:-:S04]  /*1ee0*/  SHF.L.U32 R2, R8, 0x1f, RZ ;  /* 0x0000001f08027819 */ /* 0x000fc800000006ff */
[----:B------:R-:W1:Y:S02]  /*1ef0*/  SYNCS.PHASECHK.TRANS64.TRYWAIT P0, [R0+URZ+0x320], R2 ;  /* 0x00032002000075a7 */ /* 0x000e6400080011ff */
[----:B-1----:R-:W-:Y:S05]  /*1f00*/  @!P0 BRA `(.L_x_25) ;  /* 0x0000006c00f08947 */ /* 0x002fea0003800000 */
.L_x_151:
[----:B------:R-:W-:Y:S01]  /*1f10*/  VIADD R9, R9, 0x1 ;  /* 0x0000000109097836 */ /* 0x000fe20000000000 */
[----:B------:R1:W-:Y:S04]  /*1f20*/  SYNCS.ARRIVE.TRANS64.A1T0 RZ, [R0+URZ+0x310], RZ ;  /* 0x000310ff00ff79a7 */ /* 0x0003e800081000ff */
[----:B------:R-:W-:-:S04]  /*1f30*/  ISETP.NE.AND P0, PT, R9, 0x2, PT ;  /* 0x000000020900780c */ /* 0x000fc80003f05270 */
[----:B------:R-:W-:Y:S02]  /*1f40*/  SEL R9, R9, RZ, P0 ;  /* 0x000000ff09097207 */ /* 0x000fe40000000000 */
[----:B-1----:R-:W-:-:S04]  /*1f50*/  SEL R0, RZ, 0x1, P0 ;  /* 0x00000001ff007807 */ /* 0x002fc80000000000 */
[----:B------:R-:W-:-:S07]  /*1f60*/  LOP3.LUT R8, R8, R0, RZ, 0x3c, !PT ;  /* 0x0000000008087212 */ /* 0x000fce00078e3cff */
.L_x_24:
[----:B------:R-:W-:Y:S01]  /*1f70*/  ULEA UR4, UR6, UR13, 0x3 ;  /* 0x0000000d06047291 */ /* 0x000fe2000f8e18ff */
[----:B------:R-:W-:Y:S01]  /*1f80*/  SHF.L.U32 R0, R12, 0x1f, RZ ;  /* 0x0000001f0c007819 */ /* 0x000fe200000006ff */
[----:B------:R-:W-:Y:S02]  /*1f90*/  UISETP.GE.U32.AND UP0, UPT, UR49, 0x3f, UPT ;  /* 0x0000003f3100788c */ /* 0x000fe4000bf06070 */
[----:B------:R-:W-:Y:S01]  /*1fa0*/  ULEA UR11, UR45, UR44, 0x6 ;  /* 0x0000002c2d0b7291 */ /* 0x000fe2000f8e30ff */
[----:B------:R-:W-:-:S04]  /*1fb0*/  UMOV UR7, URZ ;  /* 0x000000ff00077c82 */ /* 0x000fc80008000000 */
[----:B------:R1:W2:Y:S01]  /*1fc0*/  SYNCS.PHASECHK.TRANS64.TRYWAIT P0, [UR4+0x148], R0 ;  /* 0x00014800ff0075a7 */ /* 0x0002a20008001104 */
[----:B------:R-:W-:-:S04]  /*1fd0*/  ULEA.HI UR4, UR46, UR46, URZ, 0x1 ;  /* 0x0000002e2e047291 */ /* 0x000fc8000f8f08ff */
[----:B------:R-:W-:-:S04]  /*1fe0*/  USHF.L.U32 UR4, UR4, 0x7, URZ ;  /* 0x0000000704047899 */ /* 0x000fc800080006ff */
[----:B------:R-:W-:-:S04]  /*1ff0*/  ULOP3.LUT UR35, UR4, 0xffffff00, URZ, 0xc0, !UPT ;  /* 0xffffff0004237892 */ /* 0x000fc8000f8ec0ff */
[----:B------:R-:W-:Y:S01]  /*2000*/  UIADD3 UR35, UPT, UPT, UR47, UR35, URZ ;  /* 0x000000232f237290 */ /* 0x000fe2000fffe0ff */
[----:B------:R-:W-:Y:S11]  /*2010*/  BRA.U !UP0, `(.L_x_26) ;  /* 0x0000000108c47547 */ /* 0x000ff6000b800000 */
[----:B------:R-:W-:Y:S01]  /*2020*/  UMOV UR16, UR43 ;  /* 0x0000002b00107c82 */ /* 0x000fe20008000000 */
[----:B------:R-:W-:Y:S01]  /*2030*/  UMOV UR4, UR6 ;  /* 0x0000000600047c82 */ /* 0x000fe20008000000 */
[----:B------:R-:W-:-:S05]  /*2040*/  UMOV UR34, URZ ;  /* 0x000000ff00227c82 */ /* 0x000fca0008000000 */
.L_x_32:
[----:B------:R-:W-:Y:S01]  /*2050*/  ULEA UR33, UR4, UR13, 0x3 ;  /* 0x0000000d04217291 */ /* 0x000fe2000f8e18ff */
[----:B------:R-:W-:Y:S01]  /*2060*/  @P3 MOV R2, 0x2800 ;  /* 0x0000280000023802 */ /* 0x000fe20000000f00 */
[----:B--234-:R-:W-:Y:S10]  /*2070*/  @P0 BRA `(.L_x_27) ;  /* 0x00000000000c0947 */ /* 0x01cff40003800000 */
[----:B------:R-:W-:-:S04]  /*2080*/  SHF.L.U32 R3, R12, 0x1f, RZ ;  /* 0x0000001f0c037819 */ /* 0x000fc800000006ff */
[----:B------:R-:W2:Y:S02]  /*2090*/  SYNCS.PHASECHK.TRANS64.TRYWAIT P0, [UR33+0x148], R3 ;  /* 0x00014803ff0075a7 */ /* 0x000ea40008001121 */
[----:B--2---:R-:W-:Y:S05]  /*20a0*/  @!P0 BRA `(.L_x_28) ;  /* 0x0000006c009c8947 */ /* 0x004fea0003800000 */
.L_x_27:
[----:B------:R2:W-:Y:S01]  /*20b0*/  @P3 SYNCS.ARRIVE.TRANS64 RZ, [UR33], R2 ;  /* 0x00000002ffff39a7 */ /* 0x0005e20008000021 */
[----:B------:R-:W-:Y:S02]  /*20c0*/  ULOP3.LUT UR5, UR21, 0x2, URZ, 0xfc, !UPT ;  /* 0x0000000215057892 */ /* 0x000fe4000f8efcff */
[----:B------:R-:W-:Y:S02]  /*20d0*/  UIADD3 UR16, UPT, UPT, UR16, 0x1, URZ ;  /* 0x0000000110107890 */ /* 0x000fe4000fffe0ff */
[----:B------:R-:W-:Y:S02]  /*20e0*/  UISETP.NE.AND UP0, UPT, UR5, 0x2, UPT ;  /* 0x000000020500788c */ /* 0x000fe4000bf05270 */
[----:B------:R-:W-:-:S07]  /*20f0*/  UISETP.NE.AND UP2, UPT, UR16, 0x1, UPT ;  /* 0x000000011000788c */ /* 0x000fce000bf45270 */
[----:B------:R-:W-:Y:S05]  /*2100*/  BRA.U UP0, `(.L_x_29) ;  /* 0x0000000100047547 */ /* 0x000fea000b800000 */
[----:B------:R-:W-:Y:S05]  /*2110*/  BPT.TRAP 0x1 ;  /* 0x000000040000795c */ /* 0x000fea0000300000 */
.L_x_29:
[----:B------:R-:W-:Y:S04]  /*2120*/  BSSY.RECONVERGENT B0, `(.L_x_30) ;  /* 0x0000003000007945 */ /* 0x000fe80003800200 */
[----:B------:R-:W-:Y:S05]  /*2130*/  @!P2 BRA `(.L_x_31) ;  /* 0x000000000004a947 */ /* 0x000fea0003800000 */
[----:B------:R-:W-:Y:S05]  /*2140*/  BPT.TRAP 0x1 ;  /* 0x000000040000795c */ /* 0x000fea0000300000 */
.L_x_31:
[----:B------:R-:W-:Y:S05]  /*2150*/  BSYNC.RECONVERGENT B0 ;  /* 0x0000000000007941 */ /* 0x000fea0003800200 */
.L_x_30:
[----:B------:R-:W-:Y:S02]  /*2160*/  UIADD3 UR5, UPT, UPT, UR4, 0x1, URZ ;  /* 0x0000000104057890 */ /* 0x000fe4000fffe0ff */
[----:B------:R-:W-:Y:S02]  /*2170*/  ULEA UR32, UR4, UR28, 0xc ;  /* 0x0000001c04207291 */ /* 0x000fe4000f8e60ff */
[----:B------:R-:W-:Y:S02]  /*2180*/  UISETP.NE.AND UP0, UPT, UR5, 0x29, UPT ;  /* 0x000000290500788c */ /* 0x000fe4000bf05270 */
[----:B------:R-:W-:Y:S02]  /*2190*/  UIADD3 UR14, UP1, UPT, UR26, 0x80, URZ ;  /* 0x000000801a0e7890 */ /* 0x000fe4000ff3e0ff */
[----:B------:R-:W-:Y:S02]  /*21a0*/  USEL UR7, URZ, 0x1, UP0 ;  /* 0x00000001ff077887 */ /* 0x000fe40008000000 */
[----:B------:R-:W-:-:S02]  /*21b0*/  USEL UR6, UR5, URZ, UP0 ;  /* 0x000000ff05067287 */ /* 0x000fc40008000000 */
[----:B------:R-:W-:Y:S02]  /*21c0*/  ULEA UR8, UR4, UR13, 0xa ;  /* 0x0000000d04087291 */ /* 0x000fe4000f8e50ff */
[----:B------:R-:W-:Y:S01]  /*21d0*/  ULEA UR5, UR6, UR13, 0x3 ;  /* 0x0000000d06057291 */ /* 0x000fe2000f8e18ff */
[----:B------:R-:W-:Y:S01]  /*21e0*/  LOP3.LUT R12, R12, UR7, RZ, 0x3c, !PT ;  /* 0x000000070c0c7c12 */ /* 0x000fe2000f8e3cff */
[----:B------:R-:W-:Y:S02]  /*21f0*/  UIADD3 UR4, UP0, UPT, UR26, 0x180, URZ ;  /* 0x000001801a047890 */ /* 0x000fe4000ff1e0ff */
[----:B------:R-:W-:Y:S01]  /*2200*/  ULOP3.LUT UR33, UR33, 0xfefffff8, URZ, 0xc0, !UPT ;  /* 0xfefffff821217892 */ /* 0x000fe2000f8ec0ff */
[----:B-1----:R-:W-:Y:S01]  /*2210*/  SHF.L.U32 R0, R12, 0x1f, RZ ;  /* 0x0000001f0c007819 */ /* 0x002fe200000006ff */
[----:B------:R-:W-:Y:S02]  /*2220*/  UIADD3.X UR15, UPT, UPT, URZ, UR27, URZ, UP1, !UPT ;  /* 0x0000001bff0f7290 */ /* 0x000fe40008ffe4ff */
[----:B------:R-:W-:Y:S01]  /*2230*/  UIADD3 UR32, UPT, UPT, UR13, 0x4600, UR32 ;  /* 0x000046000d207890 */ /* 0x000fe2000fffe020 */
[----:B------:R3:W4:Y:S01]  /*2240*/  SYNCS.PHASECHK.TRANS64.TRYWAIT P0, [UR5+0x148], R0 ;  /* 0x00014800ff0075a7 */ /* 0x0007220008001105 */
[----:B------:R-:W-:-:S02]  /*2250*/  UPRMT UR7, URZ, 0x5410, UR24 ;  /* 0x00005410ff077896 */ /* 0x000fc40008000018 */
[----:B------:R-:W-:Y:S02]  /*2260*/  UIADD3 UR8, UPT, UPT, UR8, 0x2d600, URZ ;  /* 0x0002d60008087890 */ /* 0x000fe4000fffe0ff */
[----:B------:R-:W-:Y:S01]  /*2270*/  UIADD3.X UR5, UPT, UPT, URZ, UR27, URZ, UP0, !UPT ;  /* 0x0000001bff057290 */ /* 0x000fe200087fe4ff */
[----:B------:R-:W-:Y:S01]  /*2280*/  UMOV UR18, 0x0 ;  /* 0x0000000000127882 */ /* 0x000fe20000000000 */
[----:B------:R-:W-:Y:S01]  /*2290*/  UMOV UR19, 0x10000000 ;  /* 0x1000000000137882 */ /* 0x000fe20000000000 */
[----:B------:R-:W-:Y:S01]  /*22a0*/  UMOV UR10, UR34 ;  /* 0x00000022000a7c82 */ /* 0x000fe20008000000 */
[----:B------:R-:W-:Y:S01]  /*22b0*/  UMOV UR12, UR36 ;  /* 0x00000024000c7c82 */ /* 0x000fe20008000000 */
[----:B------:R-:W-:Y:S01]  /*22c0*/  UMOV UR9, UR33 ;  /* 0x0000002100097c82 */ /* 0x000fe20008000000 */
[----:B------:R1:W-:Y:S03]  /*22d0*/  UTMALDG.3D.MULTICAST.2CTA [UR32], [UR14], UR7, desc[UR18] ;  /* 0x000012200e0073b4 */ /* 0x0003e60008211807 */
[----:B------:R2:W-:Y:S01]  /*22e0*/  UTMALDG.3D.2CTA [UR8], [UR4], desc[UR18] ;  /* 0x00001208040075b4 */ /* 0x0005e20008211000 */
[----:B-1----:R-:W-:Y:S01]  /*22f0*/  UIADD3 UR34, UPT, UPT, UR34, 0x20, URZ ;  /* 0x0000002022227890 */ /* 0x002fe2000fffe0ff */
[----:B------:R-:W-:Y:S01]  /*2300*/  UMOV UR7, UR29 ;  /* 0x0000001d00077c82 */ /* 0x000fe20008000000 */
[----:B--2---:R-:W-:Y:S01]  /*2310*/  UMOV UR4, UR6 ;  /* 0x0000000600047c82 */ /* 0x004fe20008000000 */
[----:B------:R-:W-:Y:S09]  /*2320*/  BRA.U UP2, `(.L_x_32) ;  /* 0xfffffffd02487547 */ /* 0x000ff2000b83ffff */
.L_x_26:
[----:B------:R-:W-:Y:S01]  /*2330*/  ULEA UR4, UR6, UR13, 0x3 ;  /* 0x0000000d06047291 */ /* 0x000fe2000f8e18ff */
[----:B-1-3--:R-:W-:Y:S01]  /*2340*/  SHF.L.U32 R0, R12, 0x1f, RZ ;  /* 0x0000001f0c007819 */ /* 0x00afe200000006ff */
[----:B------:R-:W-:Y:S01]  /*2350*/  @!P1 SYNCS.ARRIVE.TRANS64.A1T0 RZ, [UR13+0x2a8], RZ ;  /* 0x0002a8ffffff99a7 */ /* 0x000fe2000810000d */
[----:B------:R-:W-:-:S06]  /*2360*/  UISETP.GT.AND UP0, UPT, UR42, UR41, UPT ;  /* 0x000000292a00728c */ /* 0x000fcc000bf04270 */
[----:B--2-4-:R1:W2:Y:S03]  /*2370*/  SYNCS.PHASECHK.TRANS64.TRYWAIT P0, [UR4+0x148], R0 ;  /* 0x00014800ff0075a7 */ /* 0x0142a60008001104 */
[----:B------:R-:W-:Y:S05]  /*2380*/  BRA.U !UP0, `(.L_x_33) ;  /* 0x0000000108c07547 */ /* 0x000fea000b800000 */
[----:B------:R-:W-:Y:S01]  /*2390*/  UIADD3 UR25, UPT, UPT, UR48, UR7, URZ ;  /* 0x0000000730197290 */ /* 0x000fe2000fffe0ff */
[----:B------:R-:W-:-:S11]  /*23a0*/  UMOV UR4, UR6 ;  /* 0x0000000600047c82 */ /* 0x000fd60008000000 */
.L_x_39:
[----:B------:R-:W-:Y:S01]  /*23b0*/  ULEA UR17, UR4, UR13, 0x3 ;  /* 0x0000000d04117291 */ /* 0x000fe2000f8e18ff */
[----:B--2---:R-:W-:Y:S01]  /*23c0*/  @P3 MOV R2, 0x2800 ;  /* 0x0000280000023802 */ /* 0x004fe20000000f00 */
[----:B--2-4-:R-:W-:Y:S10]  /*23d0*/  @P0 BRA `(.L_x_34) ;  /* 0x00000000000c0947 */ /* 0x014ff40003800000 */
[----:B------:R-:W-:-:S04]  /*23e0*/  SHF.L.U32 R3, R12, 0x1f, RZ ;  /* 0x0000001f0c037819 */ /* 0x000fc800000006ff */
[----:B------:R-:W2:Y:S02]  /*23f0*/  SYNCS.PHASECHK.TRANS64.TRYWAIT P0, [UR17+0x148], R3 ;  /* 0x00014803ff0075a7 */ /* 0x000ea40008001111 */
[----:B--2---:R-:W-:Y:S05]  /*2400*/  @!P0 BRA `(.L_x_35) ;  /* 0x0000006800dc8947 */ /* 0x004fea0003800000 */
.L_x_34:
[----:B------:R2:W-:Y:S01]  /*2410*/  @P3 SYNCS.ARRIVE.TRANS64 RZ, [UR17], R2 ;  /* 0x00000002ffff39a7 */ /* 0x0005e20008000011 */
[----:B------:R-:W-:-:S04]  /*2420*/  ULOP3.LUT UR5, UR21, 0x2, URZ, 0xfc, !UPT ;  /* 0x0000000215057892 */ /* 0x000fc8000f8efcff */
[----:B------:R-:W-:-:S09]  /*2430*/  UISETP.NE.AND UP0, UPT, UR5, 0x2, UPT ;  /* 0x000000020500788c */ /* 0x000fd2000bf05270 */
[----:B------:R-:W-:Y:S05]  /*2440*/  BRA.U UP0, `(.L_x_36) ;  /* 0x0000000100047547 */ /* 0x000fea000b800000 */
[----:B------:R-:W-:Y:S05]  /*2450*/  BPT.TRAP 0x1 ;  /* 0x000000040000795c */ /* 0x000fea0000300000 */
.L_x_36:
[----:B------:R-:W-:Y:S04]  /*2460*/  BSSY.RECONVERGENT B0, `(.L_x_37) ;  /* 0x0000003000007945 */ /* 0x000fe80003800200 */
[----:B------:R-:W-:Y:S05]  /*2470*/  @!P2 BRA `(.L_x_38) ;  /* 0x000000000004a947 */ /* 0x000fea0003800000 */
[----:B------:R-:W-:Y:S05]  /*2480*/  BPT.TRAP 0x1 ;  /* 0x000000040000795c */ /* 0x000fea0000300000 */
.L_x_38:
[----:B------:R-:W-:Y:S05]  /*2490*/  BSYNC.RECONVERGENT B0 ;  /* 0x0000000000007941 */ /* 0x000fea0003800200 */
.L_x_37:
[----:B------:R-:W-:Y:S02]  /*24a0*/  UIADD3 UR5, UPT, UPT, UR4, 0x1, URZ ;  /* 0x0000000104057890 */ /* 0x000fe4000fffe0ff */
[----:B------:R-:W-:Y:S02]  /*24b0*/  UIADD3 UR14, UP1, UPT, UR26, 0x80, URZ ;  /* 0x000000801a0e7890 */ /* 0x000fe4000ff3e0ff */
[----:B------:R-:W-:Y:S02]  /*24c0*/  UISETP.NE.AND UP0, UPT, UR5, 0x29, UPT ;  /* 0x000000290500788c */ /* 0x000fe4000bf05270 */
[----:B------:R-:W-:Y:S02]  /*24d0*/  ULEA UR16, UR4, UR30, 0xc ;  /* 0x0000001e04107291 */ /* 0x000fe4000f8e60ff */
[----:B------:R-:W-:Y:S02]  /*24e0*/  USEL UR8, URZ, 0x1, UP0 ;  /* 0x00000001ff087887 */ /* 0x000fe40008000000 */
[----:B------:R-:W-:-:S02]  /*24f0*/  USEL UR6, UR5, URZ, UP0 ;  /* 0x000000ff05067287 */ /* 0x000fc40008000000 */
[----:B------:R-:W-:Y:S02]  /*2500*/  UIADD3 UR22, UP0, UPT, UR26, 0x180, URZ ;  /* 0x000001801a167890 */ /* 0x000fe4000ff1e0ff */
[----:B------:R-:W-:Y:S01]  /*2510*/  LOP3.LUT R12, R12, UR8, RZ, 0x3c, !PT ;  /* 0x000000080c0c7c12 */ /* 0x000fe2000f8e3cff */
[----:B------:R-:W-:Y:S02]  /*2520*/  ULEA UR8, UR4, UR13, 0xa ;  /* 0x0000000d04087291 */ /* 0x000fe4000f8e50ff */
[----:B------:R-:W-:Y:S01]  /*2530*/  ULEA UR5, UR6, UR13, 0x3 ;  /* 0x0000000d06057291 */ /* 0x000fe2000f8e18ff */
[----:B-1----:R-:W-:Y:S01]  /*2540*/  SHF.L.U32 R0, R12, 0x1f, RZ ;  /* 0x0000001f0c007819 */ /* 0x002fe200000006ff */
[----:B------:R-:W-:Y:S02]  /*2550*/  USHF.L.U32 UR18, UR7, 0x5, URZ ;  /* 0x0000000507127899 */ /* 0x000fe400080006ff */
[----:B------:R-:W-:Y:S02]  /*2560*/  ULOP3.LUT UR17, UR17, 0xfefffff8, URZ, 0xc0, !UPT ;  /* 0xfefffff811117892 */ /* 0x000fe4000f8ec0ff */
[----:B------:R-:W-:-:S02]  /*2570*/  UIADD3.X UR15, UPT, UPT, URZ, UR27, URZ, UP1, !UPT ;  /* 0x0000001bff0f7290 */ /* 0x000fc40008ffe4ff */
[----:B------:R-:W-:Y:S01]  /*2580*/  UPRMT UR4, URZ, 0x5410, UR24 ;  /* 0x00005410ff047896 */ /* 0x000fe20008000018 */
[----:B------:R3:W4:Y:S01]  /*2590*/  SYNCS.PHASECHK.TRANS64.TRYWAIT P0, [UR5+0x148], R0 ;  /* 0x00014800ff0075a7 */ /* 0x0007220008001105 */
[----:B------:R-:W-:Y:S02]  /*25a0*/  UIADD3 UR8, UPT, UPT, UR8, 0x2d600, URZ ;  /* 0x0002d60008087890 */ /* 0x000fe4000fffe0ff */
[----:B------:R-:W-:Y:S01]  /*25b0*/  UIADD3.X UR23, UPT, UPT, URZ, UR27, URZ, UP0, !UPT ;  /* 0x0000001bff177290 */ /* 0x000fe200087fe4ff */
[----:B------:R-:W-:Y:S01]  /*25c0*/  UMOV UR32, 0x0 ;  /* 0x0000000000207882 */ /* 0x000fe20000000000 */
[----:B------:R-:W-:Y:S01]  /*25d0*/  UMOV UR33, 0x10000000 ;  /* 0x1000000000217882 */ /* 0x000fe20000000000 */
[----:B------:R-:W-:Y:S01]  /*25e0*/  UMOV UR19, UR35 ;  /* 0x0000002300137c82 */ /* 0x000fe20008000000 */
[----:B------:R-:W-:Y:S01]  /*25f0*/  UMOV UR20, UR36 ;  /* 0x0000002400147c82 */ /* 0x000fe20008000000 */
[----:B------:R-:W-:Y:S01]  /*2600*/  UMOV UR12, UR36 ;  /* 0x00000024000c7c82 */ /* 0x000fe20008000000 */
[----:B------:R-:W-:Y:S01]  /*2610*/  UMOV UR9, UR17 ;  /* 0x0000001100097c82 */ /* 0x000fe20008000000 */
[----:B------:R-:W-:Y:S01]  /*2620*/  UMOV UR10, UR18 ;  /* 0x00000012000a7c82 */ /* 0x000fe20008000000 */
[----:B------:R1:W-:Y:S01]  /*2630*/  UTMALDG.3D.MULTICAST.2CTA [UR16], [UR14], UR4, desc[UR32] ;  /* 0x000020100e0073b4 */ /* 0x0003e20008211804 */
[----:B------:R-:W-:-:S04]  /*2640*/  UIADD3 UR7, UPT, UPT, UR7, 0x1, URZ ;  /* 0x0000000107077890 */ /* 0x000fc8000fffe0ff */
[----:B------:R-:W-:Y:S01]  /*2650*/  UISETP.NE.AND UP0, UPT, UR7, UR25, UPT ;  /* 0x000000190700728c */ /* 0x000fe2000bf05270 */
[----:B------:R3:W-:Y:S01]  /*2660*/  UTMALDG.3D.2CTA [UR8], [UR22], desc[UR32] ;  /* 0x00002008160075b4 */ /* 0x0007e20008211000 */
[----:B-1----:R-:W-:-:S07]  /*2670*/  UMOV UR4, UR6 ;  /* 0x0000000600047c82 */ /* 0x002fce0008000000 */
[----:B---3--:R-:W-:Y:S05]  /*2680*/  BRA.U UP0, `(.L_x_39) ;  /* 0xfffffffd00487547 */ /* 0x008fea000b83ffff */
.L_x_33:
[C---:B------:R-:W-:Y:S01]  /*2690*/  LEA R3, R11.reuse, UR13, 0x3 ;  /* 0x0000000d0b037c11 */ /* 0x040fe2000f8e18ff */
[----:B------:R-:W-:Y:S01]  /*26a0*/  NOP ;  /* 0x0000000000007918 */ /* 0x000fe20000000000 */
[----:B-1----:R-:W-:Y:S02]  /*26b0*/  SHF.L.U32 R0, R10, 0x1f, RZ ;  /* 0x0000001f0a007819 */ /* 0x002fe400000006ff */
[----:B------:R-:W-:Y:S02]  /*26c0*/  LEA R4, R11, UR13, 0x4 ;  /* 0x0000000d0b047c11 */ /* 0x000fe4000f8e20ff */
[----:B--2-4-:R-:W1:Y:S02]  /*26d0*/  SYNCS.PHASECHK.TRANS64.TRYWAIT P0, [R3+URZ+0x2b0], R0 ;  /* 0x0002b000030075a7 */ /* 0x014e6400080011ff */
[----:B-1----:R-:W-:Y:S05]  /*26e0*/  @!P0 BRA `(.L_x_40) ;  /* 0x00000068003c8947 */ /* 0x002fea0003800000 */
.L_x_154:
[----:B------:R-:W2:Y:S01]  /*26f0*/  LDS.128 R4, [R4+0x340] ;  /* 0x0003400004047984 */ /* 0x000ea20000000c00 */
[----:B------:R-:W-:Y:S01]  /*2700*/  UISETP.GE.AND UP0, UPT, UR40, 0x1, UPT ;  /* 0x000000012800788c */ /* 0x000fe2000bf06270 */
[----:B------:R-:W-:Y:S01]  /*2710*/  @!PT LDS RZ, [RZ] ;  /* 0x00000000fffff984 */ /* 0x000fe20000000800 */
[----:B------:R-:W-:Y:S01]  /*2720*/  @!PT LDS RZ, [RZ] ;  /* 0x00000000fffff984 */ /* 0x000fe20000000800 */
[----:B------:R-:W-:Y:S01]  /*2730*/  @!PT LDS RZ, [RZ] ;  /* 0x00000000fffff984 */ /* 0x000fe20000000800 */
[----:B------:R-:W-:Y:S01]  /*2740*/  @!PT LDS RZ, [RZ] ;  /* 0x00000000fffff984 */ /* 0x000fe20000000800 */
[----:B------:R3:W-:Y:S06]  /*2750*/  MEMBAR.ALL.CTA ;  /* 0x0000000000007992 */ /* 0x0007ec0000008000 */
[----:B---3--:R-:W3:Y:S01]  /*2760*/  FENCE.VIEW.ASYNC.S ;  /* 0x00000000000073c6 */ /* 0x008ee20000000000 */
[----:B--2---:R-:W-:-:S13]  /*2770*/  LOP3.LUT P0, RZ, R6, 0x1, RZ, 0xc0, !PT ;  /* 0x0000000106ff7812 */ /* 0x004fda000780c0ff */
[----:B---3--:R-:W-:Y:S01]  /*2780*/  VOTEU.ANY UP1, P0 ;  /* 0x0000000000ff7886 */ /* 0x008fe20000020100 */
[----:B------:R-:W-:-:S13]  /*2790*/  PLOP3.LUT P0, PT, PT, PT, UP1, 0x80, 0x8 ;  /* 0x000000000008781c */ /* 0x000fda0003f0f018 */
[----:B-1----:R-:W-:Y:S02]  /*27a0*/  @P0 LOP3.LUT R0, R5, 0xffff, RZ, 0xc0, !PT ;  /* 0x0000ffff05000812 */ /* 0x002fe400078ec0ff */
[----:B------:R-:W-:Y:S02]  /*27b0*/  @P0 MOV R2, R4 ;  /* 0x0000000400020202 */ /* 0x000fe40000000f00 */
[----:B------:R-:W-:Y:S01]  /*27c0*/  @P0 R2UR UR5, R0 ;  /* 0x00000000000502ca */ /* 0x000fe200000e0000 */
[----:B------:R-:W-:Y:S01]  /*27d0*/  VIADD R0, R3, 0x2c0 ;  /* 0x000002c003007836 */ /* 0x000fe20000000000 */
[----:B------:R-:W-:Y:S02]  /*27e0*/  @P0 SHF.R.U32.HI R4, RZ, 0x10, R5 ;  /* 0x00000010ff040819 */ /* 0x000fe40000011605 */
[----:B------:R-:W-:Y:S02]  /*27f0*/  @P0 R2UR UR7, R2 ;  /* 0x00000000020702ca */ /* 0x000fe400000e0000 */
[----:B------:R-:W-:-:S02]  /*2800*/  PRMT R0, RZ, 0x654, R0 ;  /* 0x00000654ff007816 */ /* 0x000fc40000000000 */
[----:B------:R-:W-:Y:S02]  /*2810*/  @P0 R2UR UR4, R4 ;  /* 0x00000000040402ca */ /* 0x000fe400000e0000 */
[----:B------:R1:W-:Y:S03]  /*2820*/  SYNCS.ARRIVE.TRANS64.RED.A1T0 RZ, [R0+URZ], RZ ;  /* 0x000000ff00ff79a7 */ /* 0x0003e600081004ff */
[----:B------:R-:W-:-:S04]  /*2830*/  @UP1 UMOV UR31, UR5 ;  /* 0x00000005001f1c82 */ /* 0x000fc80008000000 */
[----:B------:R-:W-:-:S04]  /*2840*/  @UP1 UMOV UR37, UR7 ;  /* 0x0000000700251c82 */ /* 0x000fc80008000000 */
[----:B------:R-:W-:Y:S01]  /*2850*/  @UP1 UMOV UR36, UR4 ;  /* 0x0000000400241c82 */ /* 0x000fe20008000000 */
[----:B------:R-:W-:Y:S05]  /*2860*/  BRA.U !UP0, `(.L_x_41) ;  /* 0x0000000108d47547 */ /* 0x000fea000b800000 */
[----:B------:R-:W2:Y:S01]  /*2870*/  LDCU.128 UR16, c[0x0][0xb10] ;  /* 0x00016200ff1077ac */ /* 0x000ea20008000c00 */
[----:B------:R-:W3:Y:S01]  /*2880*/  LDCU UR12, c[0x0][0xb20] ;  /* 0x00016400ff0c77ac */ /* 0x000ee20008000800 */
[----:B------:R-:W4:Y:S01]  /*2890*/  LDCU UR20, c[0x0][0xb0c] ;  /* 0x00016180ff1477ac */ /* 0x000f220008000800 */
[----:B------:R-:W1:Y:S01]  /*28a0*/  LDCU.64 UR8, c[0x0][0xb28] ;  /* 0x00016500ff0877ac */ /* 0x000e620008000a00 */
[----:B------:R-:W-:Y:S02]  /*28b0*/  UISETP.NE.AND UP3, UPT, UR40, 0x1, UPT ;  /* 0x000000012800788c */ /* 0x000fe4000bf65270 */
[----:B--2---:R-:W-:Y:S02]  /*28c0*/  UIMAD.WIDE.U32 UR10, UR38, UR19, URZ ;  /* 0x00000013260a72a5 */ /* 0x004fe4000f8e00ff */
[----:B------:R-:W-:Y:S02]  /*28d0*/  UIMAD.WIDE.U32 UR4, UR39, UR16, URZ ;  /* 0x00000010270472a5 */ /* 0x000fe4000f8e00ff */
[----:B------:R-:W-:-:S02]  /*28e0*/  UISETP.NE.AND UP0, UPT, UR18, 0x1, UPT ;  /* 0x000000011200788c */ /* 0x000fc4000bf05270 */
[----:B------:R-:W-:Y:S01]  /*28f0*/  UIMAD.WIDE.U32 UR22, UR31, UR19, URZ ;  /* 0x000000131f1672a5 */ /* 0x000fe2000f8e00ff */
[----:B------:R-:W-:Y:S02]  /*2900*/  UMOV UR10, UR11 ;  /* 0x0000000b000a7c82 */ /* 0x000fe40008000000 */
[----:B------:R-:W-:Y:S01]  /*2910*/  UMOV UR4, UR5 ;  /* 0x0000000500047c82 */ /* 0x000fe20008000000 */
[----:B---3--:R-:W-:Y:S02]  /*2920*/  USHF.R.U32.HI UR10, URZ, UR12, UR10 ;  /* 0x0000000cff0a7299 */ /* 0x008fe4000801160a */
[----:B----4-:R-:W-:Y:S02]  /*2930*/  UISETP.NE.AND UP2, UPT, UR20, 0x1, UPT ;  /* 0x000000011400788c */ /* 0x010fe4000bf45270 */
[----:B------:R-:W-:Y:S02]  /*2940*/  USHF.R.U32.HI UR4, URZ, UR17, UR4 ;  /* 0x00000011ff047299 */ /* 0x000fe40008011604 */
[----:B------:R-:W-:-:S02]  /*2950*/  USEL UR5, UR38, UR10, !UP0 ;  /* 0x0000000a26057287 */ /* 0x000fc4000c000000 */
[----:B------:R-:W-:Y:S02]  /*2960*/  USEL UR7, UR39, UR4, !UP2 ;  /* 0x0000000427077287 */ /* 0x000fe4000d000000 */
[----:B-1----:R-:W-:Y:S01]  /*2970*/  UIMAD.WIDE.U32 UR10, UR5, UR8, URZ ;  /* 0x00000008050a72a5 */ /* 0x002fe2000f8e00ff */
[----:B------:R-:W-:Y:S01]  /*2980*/  UMOV UR4, UR23 ;  /* 0x0000001700047c82 */ /* 0x000fe20008000000 */
[----:B------:R-:W-:Y:S02]  /*2990*/  UIMAD.WIDE.U32 UR14, UR37, UR16, URZ ;  /* 0x00000010250e72a5 */ /* 0x000fe4000f8e00ff */
[----:B------:R-:W-:-:S03]  /*29a0*/  UIMAD.WIDE.U32 UR22, UR7, UR8, URZ ;  /* 0x00000008071672a5 */ /* 0x000fc6000f8e00ff */
[----:B------:R-:W-:Y:S01]  /*29b0*/  UMOV UR10, UR11 ;  /* 0x0000000b000a7c82 */ /* 0x000fe20008000000 */
[----:B------:R-:W-:Y:S02]  /*29c0*/  USHF.R.U32.HI UR4, URZ, UR12, UR4 ;  /* 0x0000000cff047299 */ /* 0x000fe40008011604 */
[----:B------:R-:W-:Y:S01]  /*29d0*/  @UP3 USHF.R.U32.HI UR5, URZ, UR9, UR10 ;  /* 0x00000009ff053299 */ /* 0x000fe2000801160a */
[----:B------:R-:W-:Y:S01]  /*29e0*/  UMOV UR14, UR15 ;  /* 0x0000000f000e7c82 */ /* 0x000fe20008000000 */
[----:B------:R-:W-:Y:S01]  /*29f0*/  UMOV UR22, UR23 ;  /* 0x0000001700167c82 */ /* 0x000fe20008000000 */
[----:B------:R-:W-:Y:S02]  /*2a00*/  USHF.R.U32.HI UR17, URZ, UR17, UR14 ;  /* 0x00000011ff117299 */ /* 0x000fe4000801160e */
[----:B------:R-:W-:Y:S02]  /*2a10*/  USEL UR4, UR31, UR4, !UP0 ;  /* 0x000000041f047287 */ /* 0x000fe4000c000000 */
[----:B------:R-:W-:-:S02]  /*2a20*/  @UP3 USHF.R.U32.HI UR7, URZ, UR9, UR22 ;  /* 0x00000009ff073299 */ /* 0x000fc40008011616 */
[----:B------:R-:W-:Y:S02]  /*2a30*/  UIMAD UR10, UR40, UR5, URZ ;  /* 0x00000005280a72a4 */ /* 0x000fe4000f8e02ff */
[----:B------:R-:W-:Y:S02]  /*2a40*/  USEL UR5, UR37, UR17, !UP2 ;  /* 0x0000001125057287 */ /* 0x000fe4000d000000 */
[----:B------:R-:W-:Y:S02]  /*2a50*/  UIMAD UR12, UR40, UR7, URZ ;  /* 0x00000007280c72a4 */ /* 0x000fe4000f8e02ff */
[----:B------:R-:W-:Y:S02]  /*2a60*/  UISETP.GE.AND UP0, UPT, UR4, UR10, UPT ;  /* 0x0000000a0400728c */ /* 0x000fe4000bf06270 */
[----:B------:R-:W-:Y:S02]  /*2a70*/  UIMAD.WIDE.U32 UR10, UR4, UR8, URZ ;  /* 0x00000008040a72a5 */ /* 0x000fe4000f8e00ff */
[----:B------:R-:W-:-:S02]  /*2a80*/  UISETP.GE.OR UP0, UPT, UR5, UR12, UP0 ;  /* 0x0000000c0500728c */ /* 0x000fc40008706670 */
[----:B------:R-:W-:Y:S02]  /*2a90*/  UIMAD.WIDE.U32 UR14, UR5, UR8, URZ ;  /* 0x00000008050e72a5 */ /* 0x000fe4000f8e00ff */
[----:B------:R-:W-:Y:S01]  /*2aa0*/  UIADD3 UR12, UPT, UPT, -UR5, URZ, URZ ;  /* 0x000000ff050c7290 */ /* 0x000fe2000fffe1ff */
[----:B------:R-:W-:Y:S01]  /*2ab0*/  UMOV UR10, UR11 ;  /* 0x0000000b000a7c82 */ /* 0x000fe20008000000 */
[----:B------:R-:W-:Y:S02]  /*2ac0*/  UIADD3 UR11, UPT, UPT, -UR4, URZ, URZ ;  /* 0x000000ff040b7290 */ /* 0x000fe4000fffe1ff */
[----:B------:R-:W-:-:S03]  /*2ad0*/  USHF.R.U32.HI UR10, URZ, UR9, UR10 ;  /* 0x00000009ff0a7299 */ /* 0x000fc6000801160a */
[----:B------:R-:W-:Y:S01]  /*2ae0*/  @!UP0 UMOV UR8, UR15 ;  /* 0x0000000f00088c82 */ /* 0x000fe20008000000 */
[----:B------:R-:W-:Y:S02]  /*2af0*/  UIMAD UR11, UR18, UR11, UR31 ;  /* 0x0000000b120b72a4 */ /* 0x000fe4000f8e021f */
[----:B------:R-:W-:Y:S02]  /*2b00*/  USEL UR10, UR4, UR10, !UP3 ;  /* 0x0000000a040a7287 */ /* 0x000fe4000d800000 */
[----:B------:R-:W-:Y:S02]  /*2b10*/  @!UP0 USHF.R.U32.HI UR8, URZ, UR9, UR8 ;  /* 0x00000009ff088299 */ /* 0x000fe40008011608 */
[----:B------:R-:W-:Y:S02]  /*2b20*/  UIADD3 UR9, UPT, UPT, -UR10, URZ, URZ ;  /* 0x000000ff0a097290 */ /* 0x000fe4000fffe1ff */
[----:B------:R-:W-:Y:S02]  /*2b30*/  @!UP0 USEL UR8, UR5, UR8, !UP3 ;  /* 0x0000000805088287 */ /* 0x000fe4000d800000 */
[----:B------:R-:W-:-:S02]  /*2b40*/  UIMAD UR9, UR40, UR9, UR4 ;  /* 0x00000009280972a4 */ /* 0x000fc4000f8e0204 */
[----:B------:R-:W-:Y:S02]  /*2b50*/  @!UP0 UIADD3 UR10, UPT, UPT, UR10, -UR8, URZ ;  /* 0x800000080a0a8290 */ /* 0x000fe4000fffe0ff */
[----:B------:R-:W-:Y:S02]  /*2b60*/  @!UP0 UIMAD UR8, UR9, UR7, UR8 ;  /* 0x00000007090882a4 */ /* 0x000fe4000f8e0208 */
[----:B------:R-:W-:Y:S02]  /*2b70*/  @!UP0 UIMAD UR4, UR40, UR10, UR5 ;  /* 0x0000000a280482a4 */ /* 0x000fe4000f8e0205 */
[----:B------:R-:W-:Y:S02]  /*2b80*/  UIMAD UR7, UR20, UR12, UR37 ;  /* 0x0000000c140772a4 */ /* 0x000fe4000f8e0225 */
[----:B------:R-:W-:Y:S01]  /*2b90*/  UIMAD UR31, UR4, UR18, UR11 ;  /* 0x00000012041f72a4 */ /* 0x000fe2000f8e020b */
[----:B------:R-:W-:Y:S02]  /*2ba0*/  @!UP0 UMOV UR5, UR8 ;  /* 0x0000000800058c82 */ /* 0x000fe40008000000 */
[----:B------:R-:W-:-:S12]  /*2bb0*/  UIMAD UR37, UR5, UR20, UR7 ;  /* 0x00000014052572a4 */ /* 0x000fd8000f8e0207 */
.L_x_41:
[----:B------:R-:W2:Y:S02]  /*2bc0*/  LDCU UR4, c[0x0][0xb30] ;  /* 0x00016600ff0477ac */ /* 0x000ea40008000800 */
[----:B--2---:R-:W-:-:S09]  /*2bd0*/  UISETP.NE.AND UP0, UPT, UR4, 0x1, UPT ;  /* 0x000000010400788c */ /* 0x004fd2000bf05270 */
[----:B------:R-:W-:Y:S05]  /*2be0*/  BRA.U UP0, `(.L_x_42) ;  /* 0x0000000100447547 */ /* 0x000fea000b800000 */
[----:B------:R-:W2:Y:S01]  /*2bf0*/  LDCU.128 UR16, c[0x0][0xb10] ;  /* 0x00016200ff1077ac */ /* 0x000ea20008000c00 */
[----:B------:R-:W3:Y:S01]  /*2c00*/  LDCU UR10, c[0x0][0xb0c] ;  /* 0x00016180ff0a77ac */ /* 0x000ee20008000800 */
[----:B------:R-:W4:Y:S01]  /*2c10*/  LDCU UR7, c[0x0][0xb20] ;  /* 0x00016400ff0777ac */ /* 0x000f220008000800 */
[----:B--2---:R-:W-:Y:S02]  /*2c20*/  UIMAD.WIDE.U32 UR8, UR37, UR16, URZ ;  /* 0x00000010250872a5 */ /* 0x004fe4000f8e00ff */
[----:B------:R-:W-:Y:S02]  /*2c30*/  UIMAD.WIDE.U32 UR4, UR31, UR19, URZ ;  /* 0x000000131f0472a5 */ /* 0x000fe4000f8e00ff */
[----:B---3--:R-:W-:Y:S02]  /*2c40*/  UISETP.NE.AND UP2, UPT, UR10, 0x1, UPT ;  /* 0x000000010a00788c */ /* 0x008fe4000bf45270 */
[----:B------:R-:W-:Y:S01]  /*2c50*/  UISETP.NE.AND UP0, UPT, UR18, 0x1, UPT ;  /* 0x000000011200788c */ /* 0x000fe2000bf05270 */
[----:B------:R-:W-:-:S02]  /*2c60*/  UMOV UR8, UR9 ;  /* 0x0000000900087c82 */ /* 0x000fc40008000000 */
[----:B------:R-:W-:Y:S01]  /*2c70*/  UMOV UR4, UR5 ;  /* 0x0000000500047c82 */ /* 0x000fe20008000000 */
[----:B------:R-:W-:Y:S02]  /*2c80*/  USHF.R.U32.HI UR17, URZ, UR17, UR8 ;  /* 0x00000011ff117299 */ /* 0x000fe40008011608 */
[----:B----4-:R-:W-:Y:S02]  /*2c90*/  USHF.R.U32.HI UR4, URZ, UR7, UR4 ;  /* 0x00000007ff047299 */ /* 0x010fe40008011604 */
[----:B------:R-:W-:Y:S02]  /*2ca0*/  USEL UR5, UR37, UR17, !UP2 ;  /* 0x0000001125057287 */ /* 0x000fe4000d000000 */
[----:B------:R-:W-:-:S04]  /*2cb0*/  USEL UR4, UR31, UR4, !UP0 ;  /* 0x000000041f047287 */ /* 0x000fc8000c000000 */
[----:B------:R-:W-:Y:S02]  /*2cc0*/  UIADD3 UR7, UPT, UPT, UR5, -UR4, URZ ;  /* 0x8000000405077290 */ /* 0x000fe4000fffe0ff */
[----:B------:R-:W-:Y:S02]  /*2cd0*/  UIADD3 UR4, UPT, UPT, -UR5, UR4, URZ ;  /* 0x0000000405047290 */ /* 0x000fe4000fffe1ff */
[----:B------:R-:W-:Y:S02]  /*2ce0*/  UIMAD UR31, UR7, UR18, UR31 ;  /* 0x00000012071f72a4 */ /* 0x000fe4000f8e021f */
[----:B------:R-:W-:-:S12]  /*2cf0*/  UIMAD UR37, UR4, UR10, UR37 ;  /* 0x0000000a042572a4 */ /* 0x000fd8000f8e0225 */
.L_x_42:
[----:B------:R-:W-:Y:S01]  /*2d00*/  VIADD R11, R11, 0x1 ;  /* 0x000000010b0b7836 */ /* 0x000fe20000000000 */
[----:B------:R-:W-:Y:S01]  /*2d10*/  PLOP3.LUT P1, PT, PT, PT, PT, 0x80, 0x8 ;  /* 0x000000000008781c */ /* 0x000fe20003f2f070 */
[----:B------:R-:W-:Y:S02]  /*2d20*/  UIADD3 UR46, UPT, UPT, UR37, UR58, URZ ;  /* 0x0000003a252e7290 */ /* 0x000fe4000fffe0ff */
[----:B------:R-:W-:Y:S01]  /*2d30*/  UIADD3 UR45, UPT, UPT, UR31, UR55, URZ ;  /* 0x000000371f2d7290 */ /* 0x000fe2000fffe0ff */
[----:B------:R-:W-:-:S04]  /*2d40*/  ISETP.NE.AND P0, PT, R11, 0x2, PT ;  /* 0x000000020b00780c */ /* 0x000fc80003f05270 */
[----:B-1----:R-:W-:Y:S02]  /*2d50*/  SEL R0, RZ, 0x1, P0 ;  /* 0x00000001ff007807 */ /* 0x002fe40000000000 */
[----:B------:R-:W-:Y:S02]  /*2d60*/  SEL R11, R11, RZ, P0 ;  /* 0x000000ff0b0b7207 */ /* 0x000fe40000000000 */
[----:B------:R-:W-:Y:S01]  /*2d70*/  LOP3.LUT R10, R10, R0, RZ, 0x3c, !PT ;  /* 0x000000000a0a7212 */ /* 0x000fe200078e3cff */
[----:B------:R-:W-:Y:S06]  /*2d80*/  BRA.U UP1, `(.L_x_43) ;  /* 0xfffffff101447547 */ /* 0x000fec000b83ffff */
[----:B------:R-:W-:Y:S01]  /*2d90*/  UIADD3 UR13, UPT, UPT, UR13, 0x148, URZ ;  /* 0x000001480d0d7890 */ /* 0x000fe2000fffe0ff */
[----:B------:R-:W-:-:S03]  /*2da0*/  SHF.L.U32 R2, R12, 0x1f, RZ ;  /* 0x0000001f0c027819 */ /* 0x000fc600000006ff */
[----:B------:R-:W-:-:S09]  /*2db0*/  ULEA UR4, UR6, UR13, 0x3 ;  /* 0x0000000d06047291 */ /* 0x000fd2000f8e18ff */
[----:B------:R-:W1:Y:S02]  /*2dc0*/  SYNCS.PHASECHK.TRANS64.TRYWAIT P0, [UR4], R2 ;  /* 0x00000002ff0075a7 */ /* 0x000e640008001104 */
[----:B-1----:R-:W-:Y:S05]  /*2dd0*/  @!P0 BRA `(.L_x_44) ;  /* 0x0000006000948947 */ /* 0x002fea0003800000 */
.L_x_156:
[----:B------:R-:W-:-:S04]  /*2de0*/  UIADD3 UR4, UPT, UPT, UR6, 0x1, URZ ;  /* 0x0000000106047890 */ /* 0x000fc8000fffe0ff */
[----:B------:R-:W-:-:S04]  /*2df0*/  UISETP.NE.AND UP0, UPT, UR4, 0x29, UPT ;  /* 0x000000290400788c */ /* 0x000fc8000bf05270 */
[----:B------:R-:W-:Y:S02]  /*2e00*/  USEL UR6, URZ, 0x1, UP0 ;  /* 0x00000001ff067887 */ /* 0x000fe40008000000 */
[----:B------:R-:W-:-:S04]  /*2e10*/  USEL UR4, UR4, URZ, UP0 ;  /* 0x000000ff04047287 */ /* 0x000fc80008000000 */
[----:B------:R-:W-:Y:S01]  /*2e20*/  ULEA UR5, UR4, UR13, 0x3 ;  /* 0x0000000d04057291 */ /* 0x000fe2000f8e18ff */
[----:B-1----:R-:W-:-:S04]  /*2e30*/  LOP3.LUT R2, R12, UR6, RZ, 0x3c, !PT ;  /* 0x000000060c027c12 */ /* 0x002fc8000f8e3cff */
[----:B------:R-:W-:-:S04]  /*2e40*/  SHF.L.U32 R3, R2, 0x1f, RZ ;  /* 0x0000001f02037819 */ /* 0x000fc800000006ff */
[----:B------:R-:W1:Y:S02]  /*2e50*/  SYNCS.PHASECHK.TRANS64.TRYWAIT P0, [UR5], R3 ;  /* 0x00000003ff0075a7 */ /* 0x000e640008001105 */
[----:B-1----:R-:W-:Y:S05]  /*2e60*/  @!P0 BRA `(.L_x_45) ;  /* 0x0000006000888947 */ /* 0x002fea0003800000 */
.L_x_158:
[----:B------:R-:W-:-:S04]  /*2e70*/  UIADD3 UR4, UPT, UPT, UR4, 0x1, URZ ;  /* 0x0000000104047890 */ /* 0x000fc8000fffe0ff */
[----:B------:R-:W-:-:S04]  /*2e80*/  UISETP.NE.AND UP0, UPT, UR4, 0x29, UPT ;  /* 0x000000290400788c */ /* 0x000fc8000bf05270 */
[----:B------:R-:W-:Y:S02]  /*2e90*/  USEL UR6, URZ, 0x1, UP0 ;  /* 0x00000001ff067887 */ /* 0x000fe40008000000 */
[----:B------:R-:W-:-:S04]  /*2ea0*/  USEL UR4, UR4, URZ, UP0 ;  /* 0x000000ff04047287 */ /* 0x000fc80008000000 */
[----:B------:R-:W-:Y:S01]  /*2eb0*/  ULEA UR5, UR4, UR13, 0x3 ;  /* 0x0000000d04057291 */ /* 0x000fe2000f8e18ff */
[----:B------:R-:W-:-:S04]  /*2ec0*/  LOP3.LUT R2, R2, UR6, RZ, 0x3c, !PT ;  /* 0x0000000602027c12 */ /* 0x000fc8000f8e3cff */
[----:B-1----:R-:W-:-:S04]  /*2ed0*/  SHF.L.U32 R3, R2, 0x1f, RZ ;  /* 0x0000001f02037819 */ /* 0x002fc800000006ff */
[----:B------:R-:W1:Y:S02]  /*2ee0*/  SYNCS.PHASECHK.TRANS64.TRYWAIT P0, [UR5], R3 ;  /* 0x00000003ff0075a7 */ /* 0x000e640008001105 */
[----:B-1----:R-:W-:Y:S05]  /*2ef0*/  @!P0 BRA `(.L_x_46) ;  /* 0x00000060007c8947 */ /* 0x002fea0003800000 */
.L_x_160:
        /* <DEDUP_REMOVED lines=9> */
.L_x_162:
        /* <DEDUP_REMOVED lines=9> */
.L_x_164:
        /* <DEDUP_REMOVED lines=9> */
.L_x_166:
        /* <DEDUP_REMOVED lines=9> */
.L_x_168:
        /* <DEDUP_REMOVED lines=9> */
.L_x_170:
        /* <DEDUP_REMOVED lines=9> */
.L_x_172:
        /* <DEDUP_REMOVED lines=9> */
.L_x_174:
        /* <DEDUP_REMOVED lines=9> */
.L_x_176:
        /* <DEDUP_REMOVED lines=9> */
.L_x_178:
        /* <DEDUP_REMOVED lines=9> */
.L_x_180:
        /* <DEDUP_REMOVED lines=9> */
.L_x_182:
        /* <DEDUP_REMOVED lines=9> */
.L_x_184:
        /* <DEDUP_REMOVED lines=9> */
.L_x_186:
        /* <DEDUP_REMOVED lines=9> */
.L_x_188:
        /* <DEDUP_REMOVED lines=9> */
.L_x_190:
        /* <DEDUP_REMOVED lines=9> */
.L_x_192:
        /* <DEDUP_REMOVED lines=9> */
.L_x_194:
        /* <DEDUP_REMOVED lines=9> */
.L_x_196:
        /* <DEDUP_REMOVED lines=9> */
.L_x_198:
        /* <DEDUP_REMOVED lines=9> */
.L_x_200:
        /* <DEDUP_REMOVED lines=9> */
.L_x_202:
        /* <DEDUP_REMOVED lines=9> */
.L_x_204:
        /* <DEDUP_REMOVED lines=9> */
.L_x_206:
        /* <DEDUP_REMOVED lines=9> */
.L_x_208:
        /* <DEDUP_REMOVED lines=9> */
.L_x_210:
        /* <DEDUP_REMOVED lines=9> */
.L_x_212:
        /* <DEDUP_REMOVED lines=9> */
.L_x_214:
        /* <DEDUP_REMOVED lines=9> */
.L_x_216:
        /* <DEDUP_REMOVED lines=9> */
.L_x_218:
        /* <DEDUP_REMOVED lines=9> */
.L_x_220:
        /* <DEDUP_REMOVED lines=9> */
.L_x_222:
        /* <DEDUP_REMOVED lines=9> */
.L_x_224:
        /* <DEDUP_REMOVED lines=9> */
.L_x_226:
        /* <DEDUP_REMOVED lines=9> */
.L_x_228:
        /* <DEDUP_REMOVED lines=9> */
.L_x_230:
        /* <DEDUP_REMOVED lines=9> */
.L_x_232:
        /* <DEDUP_REMOVED lines=9> */
.L_x_234:
[----:B------:R-:W-:-:S04]  /*43d0*/  UIADD3 UR4, UPT, UPT, UR4, 0x1, URZ ;  /* 0x0000000104047890 */ /* 0x000fc8000fffe0ff */
[----:B------:R-:W-:-:S04]  /*43e0*/  UISETP.NE.AND UP0, UPT, UR4, 0x29, UPT ;  /* 0x000000290400788c */ /* 0x000fc8000bf05270 */
[----:B------:R-:W-:Y:S02]  /*43f0*/  USEL UR5, URZ, 0x1, UP0 ;  /* 0x00000001ff057887 */ /* 0x000fe40008000000 */
[----:B------:R-:W-:-:S04]  /*4400*/  USEL UR4, UR4, URZ, UP0 ;  /* 0x000000ff04047287 */ /* 0x000fc80008000000 */
[----:B------:R-:W-:Y:S01]  /*4410*/  ULEA UR4, UR4, UR13, 0x3 ;  /* 0x0000000d04047291 */ /* 0x000fe2000f8e18ff */
[----:B------:R-:W-:-:S04]  /*4420*/  LOP3.LUT R2, R2, UR5, RZ, 0x3c, !PT ;  /* 0x0000000502027c12 */ /* 0x000fc8000f8e3cff */
[----:B------:R-:W-:Y:S01]  /*4430*/  SHF.L.U32 R2, R2, 0x1f, RZ ;  /* 0x0000001f02027819 */ /* 0x000fe200000006ff */
[----:B-1----:R-:W-:-:S07]  /*4440*/  IMAD.U32 R0, RZ, RZ, UR4 ;  /* 0x00000004ff007e24 */ /* 0x002fce000f8e00ff */
.L_x_84:
[----:B-1----:R1:W2:Y:S02]  /*4450*/  SYNCS.PHASECHK.TRANS64.TRYWAIT P0, [R0+URZ], R2 ;  /* 0x00000002000075a7 */ /* 0x0022a400080011ff */
[----:B--2---:R-:W-:Y:S05]  /*4460*/  @!P0 NANOSLEEP.SYNCS 0x989680 ;  /* 0x009896800000895d */ /* 0x004fea0003900000 */
[----:B------:R-:W2:Y:S02]  /*4470*/  @!P0 SYNCS.PHASECHK.TRANS64 P0, [R0+URZ], R2 ;  /* 0x00000002000085a7 */ /* 0x000ea400080010ff */
[----:B--2---:R-:W-:Y:S05]  /*4480*/  @P0 EXIT ;  /* 0x000000000000094d */ /* 0x004fea0003800000 */
[----:B------:R-:W-:Y:S05]  /*4490*/  BRA `(.L_x_84) ;  /* 0xfffffffc00ec7947 */ /* 0x000fea000383ffff */
.L_x_23:
[----:B------:R-:W1:Y:S02]  /*44a0*/  S2UR UR4, SR_CgaCtaId ;  /* 0x00000000000479c3 */ /* 0x000e640000008800 */
[----:B-1----:R-:W-:-:S04]  /*44b0*/  UISETP.NE.AND UP0, UPT, UR4, URZ, UPT ;  /* 0x000000ff0400728c */ /* 0x002fc8000bf05270 */
[----:B------:R-:W-:-:S09]  /*44c0*/  UISETP.NE.OR UP0, UPT, UR13, 0x1, UP0 ;  /* 0x000000010d00788c */ /* 0x000fd20008705670 */
[----:B------:R-:W-:Y:S05]  /*44d0*/  BRA.U UP0, `(.L_x_85) ;  /* 0x00000005004c7547 */ /* 0x000fea000b800000 */
[----:B------:R-:W1:Y:S01]  /*44e0*/  S2UR UR5, SR_CgaCtaId ;  /* 0x00000000000579c3 */ /* 0x000e620000008800 */
[----:B------:R-:W-:Y:S01]  /*44f0*/  UMOV UR4, 0x400 ;  /* 0x0000040000047882 */ /* 0x000fe20000000000 */
[----:B------:R-:W-:Y:S01]  /*4500*/  ISETP.GE.U32.AND P2, PT, R0, 0x4, PT ;  /* 0x000000040000780c */ /* 0x000fe20003f46070 */
[----:B------:R-:W-:Y:S01]  /*4510*/  IMAD.MOV.U32 R12, RZ, RZ, 0x1 ;  /* 0x00000001ff0c7424 */ /* 0x000fe200078e00ff */
[----:B------:R-:W-:Y:S02]  /*4520*/  CS2R R10, SRZ ;  /* 0x00000000000a7805 */ /* 0x000fe4000001ff00 */
[----:B------:R-:W-:Y:S01]  /*4530*/  CS2R R8, SRZ ;  /* 0x0000000000087805 */ /* 0x000fe2000001ff00 */
[----:B-1----:R-:W-:-:S03]  /*4540*/  ULEA UR6, UR5, UR4, 0x18 ;  /* 0x0000000405067291 */ /* 0x002fc6000f8ec0ff */
[----:B------:R-:W-:-:S09]  /*4550*/  UMOV UR5, URZ ;  /* 0x000000ff00057c82 */ /* 0x000fd20008000000 */
.L_x_89:
[----:B------:R-:W-:Y:S02]  /*4560*/  LEA R2, R8, UR6, 0x3 ;  /* 0x0000000608027c11 */ /* 0x000fe4000f8e18ff */
[----:B------:R-:W-:-:S03]  /*4570*/  SHF.L.U32 R4, R9, 0x1f, RZ ;  /* 0x0000001f09047819 */ /* 0x000fc600000006ff */
[----:B------:R-:W-:Y:S01]  /*4580*/  VIADD R5, R2, 0x320 ;  /* 0x0000032002057836 */ /* 0x000fe20000000000 */
[----:B------:R-:W1:Y:S02]  /*4590*/  SYNCS.PHASECHK.TRANS64.TRYWAIT P0, [R2+URZ+0x310], R4 ;  /* 0x00031004020075a7 */ /* 0x000e6400080011ff */
[----:B-1----:R-:W-:Y:S05]  /*45a0*/  @!P0 BRA `(.L_x_86) ;  /* 0x0000005800608947 */ /* 0x002fea0003800000 */
.L_x_235:
[----:B------:R-:W-:Y:S01]  /*45b0*/  ULEA UR4, UR5, UR6, 0x3 ;  /* 0x0000000605047291 */ /* 0x000fe2000f8e18ff */
[----:B-1----:R-:W-:Y:S01]  /*45c0*/  PRMT R2, RZ, 0x654, R5 ;  /* 0x00000654ff027816 */ /* 0x002fe20000000005 */
[----:B------:R-:W-:Y:S01]  /*45d0*/  @!P2 IMAD.MOV.U32 R4, RZ, RZ, 0x10 ;  /* 0x00000010ff04a424 */ /* 0x000fe200078e00ff */
[----:B------:R-:W-:Y:S01]  /*45e0*/  SHF.L.U32 R5, R12, 0x1f, RZ ;  /* 0x0000001f0c057819 */ /* 0x000fe200000006ff */
[----:B------:R-:W-:Y:S01]  /*45f0*/  UIADD3 UR7, UPT, UPT, UR4, 0x2b0, URZ ;  /* 0x000002b004077890 */ /* 0x000fe2000fffe0ff */
[----:B------:R1:W-:Y:S05]  /*4600*/  SYNCS.ARRIVE.TRANS64.RED.A1T0 RZ, [R2+URZ], RZ ;  /* 0x000000ff02ff79a7 */ /* 0x0003ea00081004ff */
[----:B------:R-:W-:Y:S01]  /*4610*/  IMAD.U32 R6, RZ, RZ, UR7 ;  /* 0x00000007ff067e24 */ /* 0x000fe2000f8e00ff */
[----:B------:R-:W2:Y:S04]  /*4620*/  SYNCS.PHASECHK.TRANS64.TRYWAIT P0, [UR4+0x2c0], R5 ;  /* 0x0002c005ff0075a7 */ /* 0x000ea80008001104 */
[----:B------:R-:W-:Y:S01]  /*4630*/  PRMT R6, R0, 0x654, R6 ;  /* 0x0000065400067816 */ /* 0x000fe20000000006 */
[----:B-12---:R-:W-:Y:S06]  /*4640*/  @!P0 BRA `(.L_x_87) ;  /* 0x00000058004c8947 */ /* 0x006fec0003800000 */
.L_x_237:
[----:B------:R-:W-:Y:S01]  /*4650*/  ULEA UR8, UR5, UR6, 0x4 ;  /* 0x0000000605087291 */ /* 0x000fe2000f8e20ff */
[----:B------:R-:W-:Y:S01]  /*4660*/  SEL R3, R6, R3, !P2 ;  /* 0x0000000306037207 */ /* 0x000fe20005000000 */
[----:B------:R-:W-:Y:S01]  /*4670*/  UIADD3 UR9, UPT, UPT, UR4, 0x2b0, URZ ;  /* 0x000002b004097890 */ /* 0x000fe2000fffe0ff */
[----:B-1----:R-:W-:Y:S01]  /*4680*/  LEA R2, R11, UR6, 0x3 ;  /* 0x000000060b027c11 */ /* 0x002fe2000f8e18ff */
[----:B------:R-:W-:Y:S01]  /*4690*/  UIADD3 UR8, UPT, UPT, UR8, 0x340, URZ ;  /* 0x0000034008087890 */ /* 0x000fe2000fffe0ff */
[----:B------:R1:W-:Y:S01]  /*46a0*/  @!P2 SYNCS.ARRIVE.TRANS64.RED RZ, [R3+URZ], R4 ;  /* 0x0000000403ffa9a7 */ /* 0x0003e200080004ff */
[----:B------:R-:W-:Y:S01]  /*46b0*/  UIADD3 UR4, UPT, UPT, UR5, 0x1, URZ ;  /* 0x0000000105047890 */ /* 0x000fe2000fffe0ff */
[----:B------:R-:W-:-:S03]  /*46c0*/  VIADD R8, R8, 0x1 ;  /* 0x0000000108087836 */ /* 0x000fc60000000000 */
[----:B------:R-:W-:Y:S02]  /*46d0*/  UISETP.NE.AND UP0, UPT, UR4, 0x2, UPT ;  /* 0x000000020400788c */ /* 0x000fe4000bf05270 */
[----:B------:R-:W-:Y:S01]  /*46e0*/  ISETP.NE.AND P0, PT, R8, 0x2, PT ;  /* 0x000000020800780c */ /* 0x000fe20003f05270 */
[----:B------:R-:W-:Y:S06]  /*46f0*/  UGETNEXTWORKID.BROADCAST [UR8], [UR9] ;  /* 0x00000000080073ca */ /* 0x000fec0008000100 */
[----:B------:R-:W-:Y:S02]  /*4700*/  USEL UR7, URZ, 0x1, UP0 ;  /* 0x00000001ff077887 */ /* 0x000fe40008000000 */
[----:B------:R-:W-:-:S04]  /*4710*/  USEL UR5, UR4, URZ, UP0 ;  /* 0x000000ff04057287 */ /* 0x000fc80008000000 */
[----:B------:R-:W-:Y:S02]  /*4720*/  LOP3.LUT R12, R12, UR7, RZ, 0x3c, !PT ;  /* 0x000000070c0c7c12 */ /* 0x000fe4000f8e3cff */
[----:B-1----:R-:W-:-:S04]  /*4730*/  SHF.L.U32 R4, R10, 0x1f, RZ ;  /* 0x0000001f0a047819 */ /* 0x002fc800000006ff */
[----:B------:R-:W1:Y:S02]  /*4740*/  SYNCS.PHASECHK.TRANS64.TRYWAIT P1, [R2+URZ+0x2b0], R4 ;  /* 0x0002b004020075a7 */ /* 0x000e6400080211ff */
[----:B-1----:R-:W-:Y:S05]  /*4750*/  @!P1 BRA `(.L_x_88) ;  /* 0x0000005800209947 */ /* 0x002fea0003800000 */
.L_x_238:
[C---:B-1----:R-:W-:Y:S01]  /*4760*/  LEA R4, R11.reuse, UR6, 0x4 ;  /* 0x000000060b047c11 */ /* 0x042fe2000f8e20ff */
[----:B------:R-:W-:Y:S01]  /*4770*/  VIADD R2, R2, 0x2c0 ;  /* 0x000002c002027836 */ /* 0x000fe20000000000 */
[----:B------:R-:W-:Y:S01]  /*4780*/  SEL R8, R8, RZ, P0 ;  /* 0x000000ff08087207 */ /* 0x000fe20000000000 */
[----:B------:R-:W-:-:S03]  /*4790*/  VIADD R11, R11, 0x1 ;  /* 0x000000010b0b7836 */ /* 0x000fc60000000000 */
[----:B------:R-:W1:Y:S01]  /*47a0*/  LDS.128 R4, [R4+0x340] ;  /* 0x0003400004047984 */ /* 0x000e620000000c00 */
[----:B------:R-:W-:Y:S02]  /*47b0*/  PRMT R2, RZ, 0x654, R2 ;  /* 0x00000654ff027816 */ /* 0x000fe40000000002 */
[C---:B------:R-:W-:Y:S01]  /*47c0*/  ISETP.NE.AND P1, PT, R11.reuse, 0x2, PT ;  /* 0x000000020b00780c */ /* 0x040fe20003f25270 */
[----:B------:R-:W-:Y:S01]  /*47d0*/  @!PT LDS RZ, [RZ] ;  /* 0x00000000fffff984 */ /* 0x000fe20000000800 */
[----:B------:R-:W-:Y:S01]  /*47e0*/  @!PT LDS RZ, [RZ] ;  /* 0x00000000fffff984 */ /* 0x000fe20000000800 */
[----:B------:R-:W-:Y:S01]  /*47f0*/  @!PT LDS RZ, [RZ] ;  /* 0x00000000fffff984 */ /* 0x000fe20000000800 */
[----:B------:R-:W-:Y:S01]  /*4800*/  @!PT LDS RZ, [RZ] ;  /* 0x00000000fffff984 */ /* 0x000fe20000000800 */
[----:B------:R2:W-:Y:S06]  /*4810*/  MEMBAR.ALL.CTA ;  /* 0x0000000000007992 */ /* 0x0005ec0000008000 */
[----:B--2---:R-:W2:Y:S01]  /*4820*/  FENCE.VIEW.ASYNC.S ;  /* 0x00000000000073c6 */ /* 0x004ea20000000000 */
[----:B------:R-:W-:Y:S01]  /*4830*/  SEL R11, R11, RZ, P1 ;  /* 0x000000ff0b0b7207 */ /* 0x000fe20000800000 */
[----:B--2---:R2:W-:Y:S01]  /*4840*/  SYNCS.ARRIVE.TRANS64.RED.A1T0 RZ, [R2+URZ], RZ ;  /* 0x000000ff02ff79a7 */ /* 0x0045e200081004ff */
[----:B-1----:R-:W-:-:S02]  /*4850*/  LOP3.LUT P3, RZ, R6, 0x1, RZ, 0xc0, !PT ;  /* 0x0000000106ff7812 */ /* 0x002fc4000786c0ff */
[----:B------:R-:W-:-:S04]  /*4860*/  SEL R4, RZ, 0x1, P1 ;  /* 0x00000001ff047807 */ /* 0x000fc80000800000 */
[----:B------:R-:W-:Y:S02]  /*4870*/  LOP3.LUT R10, R10, R4, RZ, 0x3c, !PT ;  /* 0x000000040a0a7212 */ /* 0x000fe400078e3cff */
[----:B--2---:R-:W-:-:S04]  /*4880*/  SEL R2, RZ, 0x1, P0 ;  /* 0x00000001ff027807 */ /* 0x004fc80000000000 */
[----:B------:R-:W-:Y:S01]  /*4890*/  LOP3.LUT R9, R9, R2, RZ, 0x3c, !PT ;  /* 0x0000000209097212 */ /* 0x000fe200078e3cff */
[----:B------:R-:W-:Y:S06]  /*48a0*/  @P3 BRA `(.L_x_89) ;  /* 0xfffffffc002c3947 */ /* 0x000fec000383ffff */
[----:B------:R-:W-:Y:S01]  /*48b0*/  ULEA UR4, UR5, UR6, 0x3 ;  /* 0x0000000605047291 */ /* 0x000fe2000f8e18ff */
[----:B------:R-:W-:-:S08]  /*48c0*/  SHF.L.U32 R2, R12, 0x1f, RZ ;  /* 0x0000001f0c027819 */ /* 0x000fd000000006ff */
[----:B------:R-:W1:Y:S02]  /*48d0*/  SYNCS.PHASECHK.TRANS64 P0, [UR4+0x2c0], R2 ;  /* 0x0002c002ff0075a7 */ /* 0x000e640008001004 */
[----:B-1----:R-:W-:Y:S05]  /*48e0*/  @P0 BRA `(.L_x_90) ;  /* 0x0000000000080947 */ /* 0x002fea0003800000 */
[----:B------:R-:W1:Y:S02]  /*48f0*/  SYNCS.PHASECHK.TRANS64.TRYWAIT P0, [UR4+0x2c0], R2 ;  /* 0x0002c002ff0075a7 */ /* 0x000e640008001104 */
[----:B-1----:R-:W-:Y:S05]  /*4900*/  @!P0 BRA `(.L_x_91) ;  /* 0x0000005400c88947 */ /* 0x002fea0003800000 */
.L_x_90:
[----:B------:R-:W-:-:S04]  /*4910*/  UIADD3 UR7, UPT, UPT, UR5, 0x1, URZ ;  /* 0x0000000105077890 */ /* 0x000fc8000fffe0ff */
[----:B------:R-:W-:-:S04]  /*4920*/  UISETP.NE.AND UP0, UPT, UR7, 0x2, UPT ;  /* 0x000000020700788c */ /* 0x000fc8000bf05270 */
[----:B------:R-:W-:Y:S02]  /*4930*/  USEL UR8, URZ, 0x1, UP0 ;  /* 0x00000001ff087887 */ /* 0x000fe40008000000 */
[----:B------:R-:W-:-:S04]  /*4940*/  USEL UR7, UR7, URZ, UP0 ;  /* 0x000000ff07077287 */ /* 0x000fc80008000000 */
[----:B------:R-:W-:Y:S01]  /*4950*/  ULEA UR7, UR7, UR6, 0x3 ;  /* 0x0000000607077291 */ /* 0x000fe2000f8e18ff */
[----:B-1----:R-:W-:-:S04]  /*4960*/  LOP3.LUT R2, R12, UR8, RZ, 0x3c, !PT ;  /* 0x000000080c027c12 */ /* 0x002fc8000f8e3cff */
[----:B------:R-:W-:-:S04]  /*4970*/  SHF.L.U32 R0, R2, 0x1f, RZ ;  /* 0x0000001f02007819 */ /* 0x000fc800000006ff */
[----:B------:R-:W1:Y:S02]  /*4980*/  SYNCS.PHASECHK.TRANS64 P0, [UR7+0x2c0], R0 ;  /* 0x0002c000ff0075a7 */ /* 0x000e640008001007 */
[----:B-1----:R-:W-:Y:S05]  /*4990*/  @P0 EXIT ;  /* 0x000000000000094d */ /* 0x002fea0003800000 */
[----:B------:R-:W-:Y:S02]  /*49a0*/  SHF.L.U32 R2, R2, 0x1f, RZ ;  /* 0x0000001f02027819 */ /* 0x000fe400000006ff */
[----:B------:R-:W-:-:S07]  /*49b0*/  MOV R0, UR7 ;  /* 0x0000000700007c02 */ /* 0x000fce0008000f00 */
.L_x_92:
[----:B-1----:R1:W2:Y:S02]  /*49c0*/  SYNCS.PHASECHK.TRANS64.TRYWAIT P0, [R0+URZ+0x2c0], R2 ;  /* 0x0002c002000075a7 */ /* 0x0022a400080011ff */
[----:B--2---:R-:W-:Y:S05]  /*49d0*/  @!P0 NANOSLEEP.SYNCS 0x989680 ;  /* 0x009896800000895d */ /* 0x004fea0003900000 */
[----:B------:R-:W2:Y:S02]  /*49e0*/  @!P0 SYNCS.PHASECHK.TRANS64 P0, [R0+URZ+0x2c0], R2 ;  /* 0x0002c002000085a7 */ /* 0x000ea400080010ff */
[----:B--2---:R-:W-:Y:S05]  /*49f0*/  @P0 EXIT ;  /* 0x000000000000094d */ /* 0x004fea0003800000 */
[----:B------:R-:W-:Y:S05]  /*4a00*/  BRA `(.L_x_92) ;  /* 0xfffffffc00ec7947 */ /* 0x000fea000383ffff */
.L_x_85:
[----:B------:R-:W-:Y:S05]  /*4a10*/  BRA.U UP4, `(.L_x_93) ;  /* 0x0000001104887547 */ /* 0x000fea000b800000 */
[----:B------:R-:W1:Y:S01]  /*4a20*/  S2UR UR7, SR_CgaCtaId ;  /* 0x00000000000779c3 */ /* 0x000e620000008800 */
[----:B------:R-:W-:Y:S01]  /*4a30*/  UMOV UR4, 0x40 ;  /* 0x0000004000047882 */ /* 0x000fe20000000000 */
[----:B------:R-:W-:Y:S01]  /*4a40*/  NOP ;  /* 0x0000000000007918 */ /* 0x000fe20000000000 */
[----:B------:R-:W-:Y:S01]  /*4a50*/  UMOV UR6, 0x400 ;  /* 0x0000040000067882 */ /* 0x000fe20000000000 */
[----:B-1----:R-:W-:Y:S02]  /*4a60*/  ULEA UR5, UR7, UR4, 0x18 ;  /* 0x0000000407057291 */ /* 0x002fe4000f8ec0ff */
[----:B------:R-:W-:-:S07]  /*4a70*/  ULEA UR6, UR7, UR6, 0x18 ;  /* 0x0000000607067291 */ /* 0x000fce000f8ec0ff */
[----:B------:R-:W1:Y:S02]  /*4a80*/  LDS.U8 R0, [UR5+0x1c] ;  /* 0x00001c05ff007984 */ /* 0x000e640008000000 */
[----:B-1----:R-:W-:-:S13]  /*4a90*/  ISETP.NE.AND P0, PT, R0, RZ, PT ;  /* 0x000000ff0000720c */ /* 0x002fda0003f05270 */
[----:B------:R-:W-:Y:S05]  /*4aa0*/  @P0 BRA `(.L_x_94) ;  /* 0x0000000400080947 */ /* 0x000fea0003800000 */
[----:B------:R-:W-:Y:S02]  /*4ab0*/  UISETP.NE.U32.AND UP1, UPT, UR27, 0x1, UPT ;  /* 0x000000011b00788c */ /* 0x000fe4000bf25070 */
[----:B------:R-:W-:-:S07]  /*4ac0*/  UIADD3 UR7, UPT, UPT, UR5, 0x8, URZ ;  /* 0x0000000805077890 */ /* 0x000fce000fffe0ff */
[----:B------:R-:W-:Y:S05]  /*4ad0*/  BRA.U !UP1, `(.L_x_95) ;  /* 0x00000001099c7547 */ /* 0x000fea000b800000 */
[----:B------:R-:W-:Y:S01]  /*4ae0*/  ELECT P0, URZ, PT ;  /* 0x0000000000ff782f */ /* 0x000fe20003800000 */
[----:B------:R-:W-:-:S12]  /*4af0*/  BSSY B0, `(.L_x_95) ;  /* 0x0000025000007945 */ /* 0x000fd80003800000 */
[----:B------:R-:W-:Y:S05]  /*4b00*/  @!P0 BRA `(.L_x_96) ;  /* 0x00000000008c8947 */ /* 0x000fea0003800000 */
[----:B------:R-:W-:-:S05]  /*4b10*/  UMOV UR4, 0x10 ;  /* 0x0000001000047882 */ /* 0x000fca0000000000 */
[----:B------:R-:W-:Y:S04]  /*4b20*/  DEPBAR.LE SB1, 0x36 ;  /* 0x00009d800000791a */ /* 0x000fe80000000000 */
[----:B------:R-:W1:Y:S02]  /*4b30*/  UTCATOMSWS.2CTA.FIND_AND_SET.ALIGN UP0, UR4, UR4 ;  /* 0x00000004000475e3 */ /* 0x000e640008200800 */
[----:B-1----:R-:W-:Y:S01]  /*4b40*/  MOV R10, UR4 ;  /* 0x00000004000a7c02 */ /* 0x002fe20008000f00 */
[----:B------:R-:W-:Y:S06]  /*4b50*/  BRA.U UP0, `(.L_x_97) ;  /* 0x0000000100187547 */ /* 0x000fec000b800000 */
.L_x_98:
[----:B------:R-:W-:Y:S05]  /*4b60*/  NANOSLEEP 0x64 ;  /* 0x000000640000795d */ /* 0x000fea0003800000 */
[----:B------:R-:W-:-:S05]  /*4b70*/  UMOV UR4, 0x10 ;  /* 0x0000001000047882 */ /* 0x000fca0000000000 */
[----:B------:R-:W-:Y:S04]  /*4b80*/  DEPBAR.LE SB1, 0x36 ;  /* 0x00009d800000791a */ /* 0x000fe80000000000 */
[----:B------:R-:W1:Y:S02]  /*4b90*/  UTCATOMSWS.2CTA.FIND_AND_SET.ALIGN UP0, UR4, UR4 ;  /* 0x00000004000475e3 */ /* 0x000e640008200800 */
[----:B-1----:R-:W-:Y:S01]  /*4ba0*/  MOV R10, UR4 ;  /* 0x00000004000a7c02 */ /* 0x002fe20008000f00 */
[----:B------:R-:W-:Y:S05]  /*4bb0*/  BRA.U !UP0, `(.L_x_98) ;  /* 0xfffffffd08e87547 */ /* 0x000fea000b83ffff */
.L_x_97:
[----:B------:R-:W1:Y:S01]  /*4bc0*/  LDS R6, [UR5+0x10] ;  /* 0x00001005ff067984 */ /* 0x000e620008000800 */
[----:B------:R-:W-:Y:S01]  /*4bd0*/  IMAD.U32 R0, RZ, RZ, UR6 ;  /* 0x00000006ff007e24 */ /* 0x000fe2000f8e00ff */
[----:B------:R-:W-:-:S03]  /*4be0*/  MOV R4, UR29 ;  /* 0x0000001d00047c02 */ /* 0x000fc60008000f00 */
[----:B------:R-:W-:Y:S01]  /*4bf0*/  VIADD R0, R0, 0x360 ;  /* 0x0000036000007836 */ /* 0x000fe20000000000 */
[----:B-1----:R-:W-:-:S04]  /*4c00*/  SHF.L.U32 R6, R6, 0x1f, RZ ;  /* 0x0000001f06067819 */ /* 0x002fc800000006ff */
[----:B------:R-:W1:Y:S02]  /*4c10*/  SYNCS.PHASECHK.TRANS64.TRYWAIT P0, [UR5+0x8], R6 ;  /* 0x00000806ff0075a7 */ /* 0x000e640008001105 */
[----:B-1----:R-:W-:Y:S05]  /*4c20*/  @P0 BRA `(.L_x_99) ;  /* 0x0000000000080947 */ /* 0x002fea0003800000 */
[----:B------:R-:W1:Y:S02]  /*4c30*/  SYNCS.PHASECHK.TRANS64.TRYWAIT P0, [UR5+0x8], R6 ;  /* 0x00000806ff0075a7 */ /* 0x000e640008001105 */
[----:B-1----:R-:W-:Y:S05]  /*4c40*/  @!P0 BRA `(.L_x_100) ;  /* 0x0000005400108947 */ /* 0x002fea0003800000 */
.L_x_99:
[----:B------:R-:W-:Y:S01]  /*4c50*/  PRMT R4, R4, 0x654, R0 ;  /* 0x0000065404047816 */ /* 0x000fe20000000000 */
[----:B------:R-:W-:Y:S01]  /*4c60*/  HFMA2 R0, -RZ, RZ, 0, 5.9604644775390625e-08 ;  /* 0x00000001ff007431 */ /* 0x000fe200000001ff */
[----:B------:R-:W-:Y:S01]  /*4c70*/  UPRMT UR4, UR29, 0x654, UR7 ;  /* 0x000006541d047896 */ /* 0x000fe20008000007 */
[----:B------:R-:W-:Y:S02]  /*4c80*/  IMAD.MOV.U32 R8, RZ, RZ, 0xffff ;  /* 0x0000ffffff087424 */ /* 0x000fe400078e00ff */
[----:B-1----:R-:W-:Y:S02]  /*4c90*/  IMAD.MOV.U32 R6, RZ, RZ, 0x4 ;  /* 0x00000004ff067424 */ /* 0x002fe400078e00ff */
[----:B------:R-:W-:Y:S01]  /*4ca0*/  IMAD.SHL.U32 R9, R10, 0x20, RZ ;  /* 0x000000200a097824 */ /* 0x000fe200078e00ff */
[----:B------:R-:W-:Y:S02]  /*4cb0*/  MOV R5, UR4 ;  /* 0x0000000400057c02 */ /* 0x000fe40008000f00 */
[-C--:B------:R-:W-:Y:S01]  /*4cc0*/  SHF.L.U32 R8, R8, R10.reuse, RZ ;  /* 0x0000000a08087219 */ /* 0x080fe200000006ff */
[----:B------:R1:W-:Y:S01]  /*4cd0*/  SYNCS.ARRIVE.TRANS64.RED RZ, [UR4], R6 ;  /* 0x00000006ffff79a7 */ /* 0x0003e20008000404 */
[----:B------:R-:W-:Y:S01]  /*4ce0*/  SHF.L.U32 R7, R0, R10, RZ ;  /* 0x0000000a00077219 */ /* 0x000fe200000006ff */
[----:B------:R1:W-:Y:S04]  /*4cf0*/  STS [UR6+0x360], R9 ;  /* 0x00036009ff007988 */ /* 0x0003e80008000806 */
[----:B------:R1:W-:Y:S04]  /*4d00*/  STAS [R4.64], R10 ;  /* 0x0000000a04007dbd */ /* 0x0003e8000c0008ff */
[----:B------:R1:W-:Y:S04]  /*4d10*/  ATOMS.OR RZ, [UR5+0x14], R8 ;  /* 0x00001408ffff798c */ /* 0x0003e8000b000005 */
[----:B------:R1:W-:Y:S04]  /*4d20*/  ATOMS.OR RZ, [UR5+0x18], R7 ;  /* 0x00001807ffff798c */ /* 0x0003e8000b000005 */
[----:B------:R1:W-:Y:S02]  /*4d30*/  ATOMS.XOR RZ, [UR5+0x10], R0 ;  /* 0x00001000ffff798c */ /* 0x0003e4000b800005 */
.L_x_96:
[----:B------:R-:W-:Y:S05]  /*4d40*/  BSYNC B0 ;  /* 0x0000000000007941 */ /* 0x000fea0003800000 */
.L_x_95:
[----:B------:R-:W-:Y:S05]  /*4d50*/  BRA.U UP1, `(.L_x_101) ;  /* 0x00000001016c7547 */ /* 0x000fea000b800000 */
[----:B------:R-:W-:-:S03]  /*4d60*/  UMOV UR4, 0xffffffff ;  /* 0xffffffff00047882 */ /* 0x000fc60000000000 */
[----:B------:R-:W-:Y:S05]  /*4d70*/  BRA.DIV UR4, `(.L_x_102) ;  /* 0x0000005204dc7947 */ /* 0x000fea000b800000 */
[----:B------:R-:W-:-:S13]  /*4d80*/  ELECT P0, URZ, PT ;  /* 0x0000000000ff782f */ /* 0x000fda0003800000 */
.L_x_242:
[----:B------:R-:W-:Y:S05]  /*4d90*/  @!P0 BRA `(.L_x_101) ;  /* 0x00000000005c8947 */ /* 0x000fea0003800000 */
[----:B-1----:R-:W1:Y:S02]  /*4da0*/  LDS R4, [UR5+0x10] ;  /* 0x00001005ff047984 */ /* 0x002e640008000800 */
[----:B-1----:R-:W-:-:S04]  /*4db0*/  SHF.L.U32 R4, R4, 0x1f, RZ ;  /* 0x0000001f04047819 */ /* 0x002fc800000006ff */
[----:B------:R-:W1:Y:S02]  /*4dc0*/  SYNCS.PHASECHK.TRANS64.TRYWAIT P0, [UR5+0x8], R4 ;  /* 0x00000804ff0075a7 */ /* 0x000e640008001105 */
[----:B-1----:R-:W-:Y:S05]  /*4dd0*/  @P0 BRA `(.L_x_103) ;  /* 0x0000000000080947 */ /* 0x002fea0003800000 */
[----:B------:R-:W1:Y:S02]  /*4de0*/  SYNCS.PHASECHK.TRANS64.TRYWAIT P0, [UR5+0x8], R4 ;  /* 0x00000804ff0075a7 */ /* 0x000e640008001105 */
[----:B-1----:R-:W-:Y:S05]  /*4df0*/  @!P0 BRA `(.L_x_104) ;  /* 0x0000005000e08947 */ /* 0x002fea0003800000 */
.L_x_103:
[----:B------:R-:W2:Y:S01]  /*4e00*/  LDS R6, [UR6+0x360] ;  /* 0x00036006ff067984 */ /* 0x000ea20008000800 */
[----:B-1----:R-:W-:Y:S02]  /*4e10*/  HFMA2 R0, -RZ, RZ, 0, 5.9604644775390625e-08 ;  /* 0x00000001ff007431 */ /* 0x002fe400000001ff */
[----:B------:R-:W-:Y:S01]  /*4e20*/  IMAD.MOV.U32 R4, RZ, RZ, 0xffff ;  /* 0x0000ffffff047424 */ /* 0x000fe200078e00ff */
[----:B------:R-:W-:Y:S01]  /*4e30*/  UPRMT UR4, UR29, 0x654, UR7 ;  /* 0x000006541d047896 */ /* 0x000fe20008000007 */
[----:B--2---:R-:W-:-:S03]  /*4e40*/  IMAD.SHL.U32 R5, R6, 0x20, RZ ;  /* 0x0000002006057824 */ /* 0x004fc600078e00ff */
[-C--:B------:R-:W-:Y:S02]  /*4e50*/  SHF.L.U32 R4, R4, R6.reuse, RZ ;  /* 0x0000000604047219 */ /* 0x080fe400000006ff */
[----:B------:R-:W-:Y:S01]  /*4e60*/  SHF.L.U32 R6, R0, R6, RZ ;  /* 0x0000000600067219 */ /* 0x000fe200000006ff */
[----:B------:R2:W-:Y:S04]  /*4e70*/  STS [UR6+0x360], R5 ;  /* 0x00036005ff007988 */ /* 0x0005e80008000806 */
[----:B------:R2:W-:Y:S04]  /*4e80*/  ATOMS.OR RZ, [UR5+0x14], R4 ;  /* 0x00001404ffff798c */ /* 0x0005e8000b000005 */
[----:B------:R2:W-:Y:S01]  /*4e90*/  ATOMS.OR RZ, [UR5+0x18], R6 ;  /* 0x00001806ffff798c */ /* 0x0005e2000b000005 */
[----:B------:R-:W-:Y:S03]  /*4ea0*/  SYNCS.ARRIVE.TRANS64.RED.A1T0 RZ, [UR4], RZ ;  /* 0x000000ffffff79a7 */ /* 0x000fe60008100404 */
[----:B------:R2:W-:Y:S01]  /*4eb0*/  ATOMS.XOR RZ, [UR5+0x10], R0 ;  /* 0x00001000ffff798c */ /* 0x0005e2000b800005 */
[----:B------:R-:W-:Y:S05]  /*4ec0*/  BRA `(.L_x_101) ;  /* 0x0000000000107947 */ /* 0x000fea0003800000 */
.L_x_94:
[----:B------:R-:W-:Y:S02]  /*4ed0*/  MOV R0, 0xffffffff ;  /* 0xffffffff00007802 */ /* 0x000fe40000000f00 */
[----:B------:R-:W-:-:S03]  /*4ee0*/  MOV R4, 0x4f10 ;  /* 0x00004f1000047802 */ /* 0x000fc60000000f00 */
[----:B------:R1:W-:Y:S04]  /*4ef0*/  STS [UR6+0x360], R0 ;  /* 0x00036000ff007988 */ /* 0x0003e80008000806 */
[----:B-1---5:R-:W-:Y:S05]  /*4f00*/  CALL.REL.NOINC `($__internal_1_$__cuda_sm10x_tcgen05_guardrail_trap_phase_invalid_during_alloc) ;  /* 0x0000005400e87944 */ /* 0x022fea0003c00000 */
.L_x_101:
[----:B------:R-:W-:Y:S05]  /*4f10*/  WARPSYNC.ALL ;  /* 0x0000000000007948 */ /* 0x000fea0003800000 */
[----:B------:R-:W3:Y:S01]  /*4f20*/  S2UR UR4, SR_CgaCtaId ;  /* 0x00000000000479c3 */ /* 0x000ee20000008800 */
[----:B------:R-:W-:Y:S01]  /*4f30*/  UMOV UR13, 0x400 ;  /* 0x00000400000d7882 */ /* 0x000fe20000000000 */
[----:B------:R-:W-:-:S06]  /*4f40*/  NOP ;  /* 0x0000000000007918 */ /* 0x000fcc0000000000 */
[----:B------:R-:W-:Y:S06]  /*4f50*/  BAR.ARV 0x6, 0xa0 ;  /* 0x0182800000007b1d */ /* 0x000fec0000002000 */
[----:B------:R-:W4:Y:S01]  /*4f60*/  LDCU UR6, c[0x0][0x38c] ;  /* 0x00007180ff0677ac */ /* 0x000f220008000800 */
[----:B------:R-:W-:Y:S01]  /*4f70*/  LOP3.LUT R3, R3, 0xffff, RZ, 0xc0, !PT ;  /* 0x0000ffff03037812 */ /* 0x000fe200078ec0ff */
[----:B-1----:R-:W-:Y:S01]  /*4f80*/  IMAD.MOV.U32 R9, RZ, RZ, 0x1 ;  /* 0x00000001ff097424 */ /* 0x002fe200078e00ff */
[----:B------:R-:W-:Y:S01]  /*4f90*/  LOP3.LUT R2, R2, 0xffff, RZ, 0xc0, !PT ;  /* 0x0000ffff02027812 */ /* 0x000fe200078ec0ff */
[----:B------:R-:W-:Y:S01]  /*4fa0*/  IMAD.MOV.U32 R8, RZ, RZ, RZ ;  /* 0x000000ffff087224 */ /* 0x000fe200078e00ff */
[----:B------:R-:W-:Y:S01]  /*4fb0*/  R2UR UR16, R3 ;  /* 0x00000000031072ca */ /* 0x000fe200000e0000 */
[----:B------:R-:W-:Y:S01]  /*4fc0*/  UMOV UR20, URZ ;  /* 0x000000ff00147c82 */ /* 0x000fe20008000000 */
[----:B------:R-:W-:-:S02]  /*4fd0*/  R2UR UR24, R2 ;  /* 0x00000000021872ca */ /* 0x000fc400000e0000 */
[----:B------:R-:W-:Y:S01]  /*4fe0*/  CS2R R2, SRZ ;  /* 0x0000000000027805 */ /* 0x000fe2000001ff00 */
[----:B------:R-:W-:Y:S01]  /*4ff0*/  UMOV UR10, URZ ;  /* 0x000000ff000a7c82 */ /* 0x000fe20008000000 */
[----:B---3--:R-:W-:Y:S02]  /*5000*/  ULEA UR13, UR4, UR13, 0x18 ;  /* 0x0000000d040d7291 */ /* 0x008fe4000f8ec0ff */
[----:B------:R-:W-:Y:S02]  /*5010*/  UISETP.NE.AND UP3, UPT, UR27, URZ, UPT ;  /* 0x000000ff1b00728c */ /* 0x000fe4000bf65270 */
[----:B------:R-:W-:Y:S02]  /*5020*/  UIADD3 UR5, UPT, UPT, UR13, 0x4600, URZ ;  /* 0x000046000d057890 */ /* 0x000fe4000fffe0ff */
[----:B------:R-:W-:Y:S02]  /*5030*/  UIADD3 UR4, UPT, UPT, UR13, 0x2d600, URZ ;  /* 0x0002d6000d047890 */ /* 0x000fe4000fffe0ff */
[----:B----4-:R-:W-:Y:S01]  /*5040*/  UIADD3 UR6, UPT, UPT, UR6, 0x1f, URZ ;  /* 0x0000001f06067890 */ /* 0x010fe2000fffe0ff */
[----:B--2---:R-:W1:Y:S01]  /*5050*/  LDS R0, [UR13+0x360] ;  /* 0x0003600dff007984 */ /* 0x004e620008000800 */
[----:B------:R-:W-:-:S02]  /*5060*/  USHF.R.U32.HI UR5, URZ, 0x4, UR5 ;  /* 0x00000004ff057899 */ /* 0x000fc40008011605 */
[----:B------:R-:W-:Y:S02]  /*5070*/  USHF.R.S32.HI UR21, URZ, 0x1f, UR6 ;  /* 0x0000001fff157899 */ /* 0x000fe40008011406 */
[----:B------:R-:W-:Y:S02]  /*5080*/  USHF.R.U32.HI UR4, URZ, 0x4, UR4 ;  /* 0x00000004ff047899 */ /* 0x000fe40008011604 */
[----:B------:R-:W-:Y:S02]  /*5090*/  ULEA.HI UR21, UR21, UR6, URZ, 0x5 ;  /* 0x0000000615157291 */ /* 0x000fe4000f8f28ff */
[----:B------:R-:W-:Y:S02]  /*50a0*/  ULOP3.LUT UR5, UR5, 0x3fff, URZ, 0xc0, !UPT ;  /* 0x00003fff05057892 */ /* 0x000fe4000f8ec0ff */
[----:B------:R-:W-:Y:S02]  /*50b0*/  USHF.R.S32.HI UR21, URZ, 0x5, UR21 ;  /* 0x00000005ff157899 */ /* 0x000fe40008011415 */
[----:B------:R-:W-:-:S02]  /*50c0*/  ULOP3.LUT UR18, UR4, 0x3fff, URZ, 0xc0, !UPT ;  /* 0x00003fff04127892 */ /* 0x000fc4000f8ec0ff */
[----:B------:R-:W-:Y:S02]  /*50d0*/  UISETP.LT.AND UP0, UPT, UR21, 0x1, UPT ;  /* 0x000000011500788c */ /* 0x000fe4000bf01270 */
[----:B------:R-:W-:Y:S02]  /*50e0*/  ULOP3.LUT UR17, UR5, 0x10000, URZ, 0xfc, !UPT ;  /* 0x0001000005117892 */ /* 0x000fe4000f8efcff */
[----:B------:R-:W-:Y:S02]  /*50f0*/  ULOP3.LUT UR18, UR18, 0x10000, URZ, 0xfc, !UPT ;  /* 0x0001000012127892 */ /* 0x000fe4000f8efcff */
[----:B------:R-:W-:Y:S01]  /*5100*/  USEL UR25, UR21, 0x1, !UP0 ;  /* 0x0000000115197887 */ /* 0x000fe2000c000000 */
[----:B------:R-:W-:Y:S01]  /*5110*/  UMOV UR11, URZ ;  /* 0x000000ff000b7c82 */ /* 0x000fe20008000000 */
[----:B------:R-:W-:Y:S01]  /*5120*/  UMOV UR22, 0x0 ;  /* 0x0000000000167882 */ /* 0x000fe20000000000 */
[----:B------:R-:W-:Y:S01]  /*5130*/  UMOV UR23, 0x10100010 ;  /* 0x1010001000177882 */ /* 0x000fe20000000000 */
[----:B-1----:R-:W-:-:S15]  /*5140*/  R2UR UR26, R0 ;  /* 0x00000000001a72ca */ /* 0x002fde00000e0000 */
.L_x_112:
[C---:B------:R-:W-:Y:S02]  /*5150*/  LEA R0, R8.reuse, UR13, 0x3 ;  /* 0x0000000d08007c11 */ /* 0x040fe4000f8e18ff */
[----:B------:R-:W-:Y:S02]  /*5160*/  SHF.L.U32 R4, R3, 0x1f, RZ ;  /* 0x0000001f03047819 */ /* 0x000fe400000006ff */
[----:B------:R-:W-:Y:S02]  /*5170*/  LEA R5, R8, UR13, 0x4 ;  /* 0x0000000d08057c11 */ /* 0x000fe4000f8e20ff */
[----:B------:R-:W1:Y:S02]  /*5180*/  SYNCS.PHASECHK.TRANS64.TRYWAIT P0, [R0+URZ+0x2b0], R4 ;  /* 0x0002b004000075a7 */ /* 0x000e6400080011ff */
[----:B-1-3--:R-:W-:Y:S05]  /*5190*/  @!P0 BRA `(.L_x_105) ;  /* 0x0000005000108947 */ /* 0x00afea0003800000 */
.L_x_243:
[----:B-1----:R-:W1:Y:S01]  /*51a0*/  LDS.128 R4, [R5+0x340] ;  /* 0x0003400005047984 */ /* 0x002e620000000c00 */
[----:B------:R-:W-:Y:S02]  /*51b0*/  VIADD R0, R0, 0x2c0 ;  /* 0x000002c000007836 */ /* 0x000fe40000000000 */
[----:B------:R-:W-:Y:S01]  /*51c0*/  VIADD R8, R8, 0x1 ;  /* 0x0000000108087836 */ /* 0x000fe20000000000 */
[----:B------:R-:W-:Y:S01]  /*51d0*/  @!PT LDS RZ, [RZ] ;  /* 0x00000000fffff984 */ /* 0x000fe20000000800 */
[----:B------:R-:W-:Y:S01]  /*51e0*/  @!PT LDS RZ, [RZ] ;  /* 0x00000000fffff984 */ /* 0x000fe20000000800 */
[----:B------:R-:W-:Y:S01]  /*51f0*/  @!PT LDS RZ, [RZ] ;  /* 0x00000000fffff984 */ /* 0x000fe20000000800 */
[----:B------:R-:W-:Y:S01]  /*5200*/  @!PT LDS RZ, [RZ] ;  /* 0x00000000fffff984 */ /* 0x000fe20000000800 */
[----:B------:R2:W-:Y:S06]  /*5210*/  MEMBAR.ALL.CTA ;  /* 0x0000000000007992 */ /* 0x0005ec0000008000 */
[----:B--2---:R-:W2:Y:S01]  /*5220*/  FENCE.VIEW.ASYNC.S ;  /* 0x00000000000073c6 */ /* 0x004ea20000000000 */
[----:B------:R-:W-:-:S04]  /*5230*/  PRMT R0, RZ, 0x654, R0 ;  /* 0x00000654ff007816 */ /* 0x000fc80000000000 */
[----:B--2---:R2:W-:Y:S01]  /*5240*/  SYNCS.ARRIVE.TRANS64.RED.A1T0 RZ, [R0+URZ], RZ ;  /* 0x000000ff00ff79a7 */ /* 0x0045e200081004ff */
[----:B-1----:R-:W-:Y:S01]  /*5250*/  LOP3.LUT P1, RZ, R6, 0x1, RZ, 0xc0, !PT ;  /* 0x0000000106ff7812 */ /* 0x002fe2000782c0ff */
[----:B--2---:R-:W-:-:S12]  /*5260*/  BRA.U UP3, `(.L_x_106) ;  /* 0x0000000103cc7547 */ /* 0x004fd8000b800000 */
[----:B------:R-:W1:Y:S01]  /*5270*/  LDCU UR4, c[0x0][0x38c] ;  /* 0x00007180ff0477ac */ /* 0x000e620008000800 */
[----:B------:R-:W-:Y:S02]  /*5280*/  PLOP3.LUT P2, PT, PT, PT, PT, 0x80, 0x8 ;  /* 0x000000000008781c */ /* 0x000fe40003f4f070 */
[----:B------:R-:W-:Y:S01]  /*5290*/  SHF.L.U32 R4, R9, 0x1f, RZ ;  /* 0x0000001f09047819 */ /* 0x000fe200000006ff */
[----:B------:R-:W-:Y:S02]  /*52a0*/  ULEA UR19, UR20, UR13, 0x3 ;  /* 0x0000000d14137291 */ /* 0x000fe4000f8e18ff */
[----:B-1----:R-:W-:-:S06]  /*52b0*/  UISETP.GE.AND UP0, UPT, UR4, 0x1, UPT ;  /* 0x000000010400788c */ /* 0x002fcc000bf06270 */
[----:B------:R-:W-:-:S05]  /*52c0*/  PLOP3.LUT P0, PT, PT, PT, UP0, 0x80, 0x8 ;  /* 0x000000000008781c */ /* 0x000fca0003f0f008 */
[----:B------:R-:W-:-:S08]  /*52d0*/  @UP0 ULEA UR4, UR10, UR13, 0x3 ;  /* 0x0000000d0a040291 */ /* 0x000fd0000f8e18ff */
[----:B------:R-:W-:-:S04]  /*52e0*/  @P0 SHF.L.U32 R0, R2, 0x1f, RZ ;  /* 0x0000001f02000819 */ /* 0x000fc800000006ff */
[----:B------:R1:W2:Y:S01]  /*52f0*/  @P0 SYNCS.PHASECHK.TRANS64.TRYWAIT P2, [UR4], R0 ;  /* 0x00000000ff0005a7 */ /* 0x0002a20008041104 */
[----:B------:R-:W3:Y:S02]  /*5300*/  SYNCS.PHASECHK.TRANS64.TRYWAIT P0, [UR19+0x2f0], R4 ;  /* 0x0002f004ff0075a7 */ /* 0x000ee40008001113 */
[----:B-123--:R-:W-:Y:S05]  /*5310*/  @!P0 BRA `(.L_x_107) ;  /* 0x0000004c00c48947 */ /* 0x00efea0003800000 */
.L_x_245:
[----:B------:R-:W-:Y:S01]  /*5320*/  UMOV UR14, UR11 ;  /* 0x0000000b000e7c82 */ /* 0x000fe20008000000 */
[----:B------:R-:W-:Y:S05]  /*5330*/  BRA.U !UP0, `(.L_x_108) ;  /* 0x0000000108887547 */ /* 0x000fea000b800000 */
[----:B------:R-:W-:Y:S02]  /*5340*/  UIADD3 UR14, UPT, UPT, UR25, UR11, URZ ;  /* 0x0000000b190e7290 */ /* 0x000fe4000fffe0ff */
[----:B------:R-:W-:Y:S02]  /*5350*/  ULEA UR15, UR20, UR26, 0x6 ;  /* 0x0000001a140f7291 */ /* 0x000fe4000f8e30ff */
[----:B------:R-:W-:Y:S01]  /*5360*/  UPLOP3.LUT UP2, UPT, UPT, UPT, UPT, 0x40, 0x4 ;  /* 0x000000000004789c */ /* 0x000fe20003f4e870 */
[----:B------:R-:W-:Y:S01]  /*5370*/  UMOV UR12, UR21 ;  /* 0x00000015000c7c82 */ /* 0x000fe20008000000 */
[----:B------:R-:W-:-:S09]  /*5380*/  UMOV UR5, UR10 ;  /* 0x0000000a00057c82 */ /* 0x000fd20008000000 */
.L_x_111:
[----:B--2---:R-:W-:Y:S01]  /*5390*/  ULEA UR6, UR5, UR13, 0x3 ;  /* 0x0000000d05067291 */ /* 0x004fe2000f8e18ff */
[----:B---3--:R-:W-:Y:S11]  /*53a0*/  @P2 BRA `(.L_x_109) ;  /* 0x00000000000c2947 */ /* 0x008ff60003800000 */
[----:B-1----:R-:W-:Y:S04]  /*53b0*/  SHF.L.U32 R4, R2, 0x1f, RZ ;  /* 0x0000001f02047819 */ /* 0x002fe800000006ff */
[----:B------:R-:W1:Y:S02]  /*53c0*/  SYNCS.PHASECHK.TRANS64.TRYWAIT P0, [UR6], R4 ;  /* 0x00000004ff0075a7 */ /* 0x000e640008001106 */
[----:B-1----:R-:W-:Y:S05]  /*53d0*/  @!P0 BRA `(.L_x_110) ;  /* 0x0000004c00ac8947 */ /* 0x002fea0003800000 */
.L_x_109:
[----:B------:R-:W-:Y:S01]  /*53e0*/  UISETP.NE.AND UP0, UPT, UR12, 0x1, UPT ;  /* 0x000000010c00788c */ /* 0x000fe2000bf05270 */
[----:B------:R-:W-:Y:S01]  /*53f0*/  PLOP3.LUT P2, PT, PT, PT, PT, 0x80, 0x8 ;  /* 0x000000000008781c */ /* 0x000fe20003f4f070 */
[----:B------:R-:W-:Y:S02]  /*5400*/  UIADD3 UR4, UPT, UPT, UR5, 0x1, URZ ;  /* 0x0000000105047890 */ /* 0x000fe4000fffe0ff */
[----:B------:R-:W-:Y:S02]  /*5410*/  ULEA UR8, UR5, UR18, 0x6 ;  /* 0x0000001205087291 */ /* 0x000fe4000f8e30ff */
[----:B------:R-:W-:Y:S01]  /*5420*/  UISETP.NE.AND UP1, UPT, UR4, 0x29, UPT ;  /* 0x000000290400788c */ /* 0x000fe2000bf25270 */
[----:B------:R-:W-:Y:S01]  /*5430*/  PLOP3.LUT P0, PT, PT, PT, UP0, 0x80, 0x8 ;  /* 0x000000000008781c */ /* 0x000fe20003f0f008 */
[----:B------:R-:W-:Y:S02]  /*5440*/  UIADD3 UR11, UPT, UPT, UR11, 0x1, URZ ;  /* 0x000000010b0b7890 */ /* 0x000fe4000fffe0ff */
[----:B------:R-:W-:Y:S02]  /*5450*/  USEL UR7, URZ, 0x1, UP1 ;  /* 0x00000001ff077887 */ /* 0x000fe40008800000 */
[----:B------:R-:W-:Y:S01]  /*5460*/  USEL UR10, UR4, URZ, UP1 ;  /* 0x000000ff040a7287 */ /* 0x000fe20008800000 */
[----:B------:R-:W-:Y:S01]  /*5470*/  UMOV UR9, 0xc0004010 ;  /* 0xc000401000097882 */ /* 0x000fe20000000000 */
[----:B------:R-:W-:Y:S02]  /*5480*/  UIADD3 UR12, UPT, UPT, UR12, -0x1, URZ ;  /* 0xffffffff0c0c7890 */ /* 0x000fe4000fffe0ff */
[----:B------:R-:W-:Y:S01]  /*5490*/  LOP3.LUT R2, R2, UR7, RZ, 0x3c, !PT ;  /* 0x0000000702027c12 */ /* 0x000fe2000f8e3cff */
[----:B------:R-:W-:Y:S01]  /*54a0*/  @UP0 ULEA UR4, UR10, UR13, 0x3 ;  /* 0x0000000d0a040291 */ /* 0x000fe2000f8e18ff */
[----:B------:R-:W-:Y:S02]  /*54b0*/  UMOV UR7, 0xc0004010 ;  /* 0xc000401000077882 */ /* 0x000fe40000000000 */
[----:B-1----:R-:W-:Y:S01]  /*54c0*/  @P0 SHF.L.U32 R0, R2, 0x1f, RZ ;  /* 0x0000001f02000819 */ /* 0x002fe200000006ff */
[----:B------:R-:W-:Y:S05]  /*54d0*/  UISETP.NE.AND UP0, UPT, UR11, UR14, UPT ;  /* 0x0000000e0b00728c */ /* 0x000fea000bf05270 */
[----:B------:R2:W3:Y:S01]  /*54e0*/  @P0 SYNCS.PHASECHK.TRANS64.TRYWAIT P2, [UR4], R0 ;  /* 0x00000000ff0005a7 */ /* 0x0004e20008041104 */
[----:B------:R-:W-:Y:S02]  /*54f0*/  UIADD3 UR4, UPT, UPT, UR6, 0x148, URZ ;  /* 0x0000014806047890 */ /* 0x000fe4000fffe0ff */
[----:B------:R-:W-:Y:S03]  /*5500*/  ULEA UR6, UR5, UR17, 0x8 ;  /* 0x0000001105067291 */ /* 0x000fe6000f8e40ff */
[----:B------:R-:W-:Y:S06]  /*5510*/  UMOV UR5, UR10 ;  /* 0x0000000a00057c82 */ /* 0x000fec0008000000 */
[----:B------:R2:W-:Y:S01]  /*5520*/  UTCQMMA.2CTA gdesc[UR6], gdesc[UR8], tmem[UR15], tmem[UR22], idesc[UR23], UP2 ;  /* 0x00ff1608060075ea */ /* 0x0005e2000920030f */
[----:B------:R-:W-:Y:S01]  /*5530*/  UPLOP3.LUT UP2, UPT, UPT, UPT, UPT, 0x80, 0x8 ;  /* 0x000000000008789c */ /* 0x000fe20003f4f070 */
[----:B------:R2:W-:Y:S01]  /*5540*/  UTCBAR.2CTA.MULTICAST [UR4], URZ, UR16 ;  /* 0x000000ff040073e9 */ /* 0x0005e20008200810 */
[----:B------:R-:W-:Y:S09]  /*5550*/  BRA.U UP0, `(.L_x_111) ;  /* 0xfffffffd008c7547 */ /* 0x000ff2000b83ffff */
.L_x_108:
[----:B--2---:R-:W-:Y:S01]  /*5560*/  UIADD3 UR4, UPT, UPT, UR19, 0x2d0, URZ ;  /* 0x000002d013047890 */ /* 0x004fe2000fffe0ff */
[----:B------:R-:W-:-:S08]  /*5570*/  UMOV UR11, UR14 ;  /* 0x0000000e000b7c82 */ /* 0x000fd00008000000 */
[----:B------:R2:W-:Y:S01]  /*5580*/  UTCBAR.2CTA.MULTICAST [UR4], URZ, UR24 ;  /* 0x000000ff040073e9 */ /* 0x0005e20008200818 */
[----:B------:R-:W-:Y:S02]  /*5590*/  NOP ;  /* 0x0000000000007918 */ /* 0x000fe40000000000 */
.L_x_106:
[----:B--2---:R-:W-:Y:S01]  /*55a0*/  UIADD3 UR4, UPT, UPT, UR20, 0x1, URZ ;  /* 0x0000000114047890 */ /* 0x004fe2000fffe0ff */
[----:B------:R-:W-:-:S03]  /*55b0*/  ISETP.NE.AND P0, PT, R8, 0x2, PT ;  /* 0x000000020800780c */ /* 0x000fc60003f05270 */
[----:B------:R-:W-:Y:S01]  /*55c0*/  UISETP.NE.AND UP0, UPT, UR4, 0x4, UPT ;  /* 0x000000040400788c */ /* 0x000fe2000bf05270 */
[----:B-1----:R-:W-:Y:S02]  /*55d0*/  SEL R0, RZ, 0x1, P0 ;  /* 0x00000001ff007807 */ /* 0x002fe40000000000 */
[----:B------:R-:W-:Y:S01]  /*55e0*/  SEL R8, R8, RZ, P0 ;  /* 0x000000ff08087207 */ /* 0x000fe20000000000 */
[----:B------:R-:W-:Y:S01]  /*55f0*/  USEL UR5, URZ, 0x1, UP0 ;  /* 0x00000001ff057887 */ /* 0x000fe20008000000 */
[----:B------:R-:W-:Y:S01]  /*5600*/  LOP3.LUT R3, R3, R0, RZ, 0x3c, !PT ;  /* 0x0000000003037212 */ /* 0x000fe200078e3cff */
[----:B------:R-:W-:-:S04]  /*5610*/  USEL UR20, UR4, URZ, UP0 ;  /* 0x000000ff04147287 */ /* 0x000fc80008000000 */
[----:B------:R-:W-:Y:S01]  /*5620*/  LOP3.LUT R9, R9, UR5, RZ, 0x3c, !PT ;  /* 0x0000000509097c12 */ /* 0x000fe2000f8e3cff */
[----:B------:R-:W-:Y:S07]  /*5630*/  @P1 BRA `(.L_x_112) ;  /* 0xfffffff800c41947 */ /* 0x000fee000383ffff */
[----:B------:R-:W1:Y:S01]  /*5640*/  S2UR UR8, SR_CgaCtaId ;  /* 0x00000000000879c3 */ /* 0x000e620000008800 */
[----:B------:R-:W-:Y:S01]  /*5650*/  ELECT P0, URZ, PT ;  /* 0x0000000000ff782f */ /* 0x000fe20003800000 */
[----:B------:R-:W-:Y:S01]  /*5660*/  HFMA2 R0, -RZ, RZ, 0, 5.9604644775390625e-08 ;  /* 0x00000001ff007431 */ /* 0x000fe200000001ff */
[----:B------:R-:W-:-:S05]  /*5670*/  UMOV UR4, 0x40 ;  /* 0x0000004000047882 */ /* 0x000fca0000000000 */
[----:B------:R-:W-:Y:S01]  /*5680*/  UVIRTCOUNT.DEALLOC.SMPOOL 0x80 ;  /* 0x000000800000784c */ /* 0x000fe20000000000 */
[----:B------:R-:W-:Y:S02]  /*5690*/  UISETP.NE.AND UP1, UPT, UR27, URZ, UPT ;  /* 0x000000ff1b00728c */ /* 0x000fe4000bf25270 */
[----:B-1----:R-:W-:-:S09]  /*56a0*/  ULEA UR8, UR8, UR4, 0x18 ;  /* 0x0000000408087291 */ /* 0x002fd2000f8ec0ff */
[----:B------:R1:W-:Y:S01]  /*56b0*/  @P0 STS.U8 [UR8+0x1c], R0 ;  /* 0x00001c00ff000988 */ /* 0x0003e20008000008 */
[----:B------:R-:W-:Y:S05]  /*56c0*/  BRA.U UP1, `(.L_x_113) ;  /* 0x0000000101a07547 */ /* 0x000fea000b800000 */
[----:B------:R-:W-:Y:S01]  /*56d0*/  UIADD3 UR7, UPT, UPT, UR13, 0x2f0, URZ ;  /* 0x000002f00d077890 */ /* 0x000fe2000fffe0ff */
[----:B------:R-:W-:-:S03]  /*56e0*/  SHF.L.U32 R2, R9, 0x1f, RZ ;  /* 0x0000001f09027819 */ /* 0x000fc600000006ff */
[----:B------:R-:W-:-:S09]  /*56f0*/  ULEA UR4, UR20, UR7, 0x3 ;  /* 0x0000000714047291 */ /* 0x000fd2000f8e18ff */
[----:B------:R-:W2:Y:S02]  /*5700*/  SYNCS.PHASECHK.TRANS64.TRYWAIT P0, [UR4], R2 ;  /* 0x00000002ff0075a7 */ /* 0x000ea40008001104 */
[----:B--2---:R-:W-:Y:S05]  /*5710*/  @!P0 BRA `(.L_x_114) ;  /* 0x0000004800f48947 */ /* 0x004fea0003800000 */
.L_x_248:
        /* <DEDUP_REMOVED lines=9> */
.L_x_250:
        /* <DEDUP_REMOVED lines=9> */
.L_x_252:
[----:B------:R-:W-:-:S04]  /*5840*/  UIADD3 UR4, UPT, UPT, UR4, 0x1, URZ ;  /* 0x0000000104047890 */ /* 0x000fc8000fffe0ff */
[----:B------:R-:W-:-:S04]  /*5850*/  UISETP.NE.AND UP0, UPT, UR4, 0x4, UPT ;  /* 0x000000040400788c */ /* 0x000fc8000bf05270 */
[----:B------:R-:W-:Y:S02]  /*5860*/  USEL UR5, URZ, 0x1, UP0 ;  /* 0x00000001ff057887 */ /* 0x000fe40008000000 */
[----:B------:R-:W-:-:S04]  /*5870*/  USEL UR4, UR4, URZ, UP0 ;  /* 0x000000ff04047287 */ /* 0x000fc80008000000 */
[----:B------:R-:W-:Y:S01]  /*5880*/  ULEA UR4, UR4, UR7, 0x3 ;  /* 0x0000000704047291 */ /* 0x000fe2000f8e18ff */
[----:B------:R-:W-:-:S04]  /*5890*/  LOP3.LUT R2, R2, UR5, RZ, 0x3c, !PT ;  /* 0x0000000502027c12 */ /* 0x000fc8000f8e3cff */
[----:B------:R-:W-:Y:S01]  /*58a0*/  SHF.L.U32 R2, R2, 0x1f, RZ ;  /* 0x0000001f02027819 */ /* 0x000fe200000006ff */
[----:B-1----:R-:W-:-:S04]  /*58b0*/  IMAD.U32 R0, RZ, RZ, UR4 ;  /* 0x00000004ff007e24 */ /* 0x002fc8000f8e00ff */
[----:B------:R1:W2:Y:S03]  /*58c0*/  SYNCS.PHASECHK.TRANS64.TRYWAIT P0, [R0+URZ], R2 ;  /* 0x00000002000075a7 */ /* 0x0002a600080011ff */
[----:B--2---:R-:W-:Y:S05]  /*58d0*/  @!P0 NANOSLEEP.SYNCS 0x989680 ;  /* 0x009896800000895d */ /* 0x004fea0003900000 */
[----:B------:R-:W2:Y:S02]  /*58e0*/  @!P0 SYNCS.PHASECHK.TRANS64 P0, [R0+URZ], R2 ;  /* 0x00000002000085a7 */ /* 0x000ea400080010ff */
[----:B--2---:R-:W-:Y:S05]  /*58f0*/  @P0 BRA `(.L_x_117) ;  /* 0x0000000000200947 */ /* 0x004fea0003800000 */
.L_x_118:
[----:B--2---:R2:W4:Y:S02]  /*5900*/  SYNCS.PHASECHK.TRANS64.TRYWAIT P0, [R0+URZ], R2 ;  /* 0x00000002000075a7 */ /* 0x00452400080011ff */
[----:B----4-:R-:W-:Y:S05]  /*5910*/  @!P0 NANOSLEEP.SYNCS 0x989680 ;  /* 0x009896800000895d */ /* 0x010fea0003900000 */
[----:B------:R-:W4:Y:S02]  /*5920*/  @!P0 SYNCS.PHASECHK.TRANS64 P0, [R0+URZ], R2 ;  /* 0x00000002000085a7 */ /* 0x000f2400080010ff */
[----:B----4-:R-:W-:Y:S05]  /*5930*/  @!P0 BRA `(.L_x_118) ;  /* 0xfffffffc00f08947 */ /* 0x010fea000383ffff */
[----:B------:R-:W-:Y:S05]  /*5940*/  BRA `(.L_x_117) ;  /* 0x00000000000c7947 */ /* 0x000fea0003800000 */
.L_x_113:
[----:B------:R-:W-:-:S04]  /*5950*/  UIADD3 UR4, UPT, UPT, UR13, 0x330, URZ ;  /* 0x000003300d047890 */ /* 0x000fc8000fffe0ff */
[----:B------:R-:W-:-:S09]  /*5960*/  UPRMT UR4, UR29, 0x654, UR4 ;  /* 0x000006541d047896 */ /* 0x000fd20008000004 */
[----:B------:R-:W-:Y:S03]  /*5970*/  SYNCS.ARRIVE.TRANS64.RED.A1T0 RZ, [UR4], RZ ;  /* 0x000000ffffff79a7 */ /* 0x000fe60008100404 */
.L_x_117:
[----:B-12---:R-:W-:Y:S01]  /*5980*/  SHF.L.U32 R2, RZ, 0x1f, RZ ;  /* 0x0000001fff027819 */ /* 0x006fe200000006ff */
[----:B------:R-:W-:Y:S01]  /*5990*/  UIADD3 UR4, UPT, UPT, UR13, 0x330, URZ ;  /* 0x000003300d047890 */ /* 0x000fe2000fffe0ff */
[----:B------:R-:W-:Y:S02]  /*59a0*/  PLOP3.LUT P0, PT, PT, PT, UP1, 0x80, 0x8 ;  /* 0x000000000008781c */ /* 0x000fe40003f0f018 */
[----:B------:R-:W1:Y:S02]  /*59b0*/  SYNCS.PHASECHK.TRANS64.TRYWAIT P1, [UR13+0x330], R2 ;  /* 0x00033002ff0075a7 */ /* 0x000e64000802110d */
[----:B-1----:R-:W-:Y:S09]  /*59c0*/  @!P1 BRA `(.L_x_119) ;  /* 0x0000004800909947 */ /* 0x002ff20003800000 */
.L_x_254:
[----:B------:R-:W-:Y:S01]  /*59d0*/  @!UP1 UPRMT UR4, UR29, 0x654, UR4 ;  /* 0x000006541d049896 */ /* 0x000fe20008000004 */
[----:B------:R-:W-:Y:S01]  /*59e0*/  UMOV UR5, 0xffff ;  /* 0x0000ffff00057882 */ /* 0x000fe20000000000 */
[----:B------:R-:W-:-:S07]  /*59f0*/  UMOV UR6, 0x1 ;  /* 0x0000000100067882 */ /* 0x000fce0000000000 */
[----:B------:R-:W-:Y:S01]  /*5a00*/  @!P0 SYNCS.ARRIVE.TRANS64.RED.A1T0 RZ, [UR4], RZ ;  /* 0x000000ffffff89a7 */ /* 0x000fe20008100404 */
[----:B------:R-:W-:Y:S01]  /*5a10*/  NOP ;  /* 0x0000000000007918 */ /* 0x000fe20000000000 */
[----:B-1----:R-:W1:Y:S01]  /*5a20*/  LDS R0, [UR8+0x14] ;  /* 0x00001408ff007984 */ /* 0x002e620008000800 */
[----:B------:R-:W-:-:S04]  /*5a30*/  ULOP3.LUT UR4, UR26, 0xffff, URZ, 0xc0, !UPT ;  /* 0x0000ffff1a047892 */ /* 0x000fc8000f8ec0ff */
[----:B------:R-:W-:-:S04]  /*5a40*/  USHF.R.U32.HI UR4, URZ, 0x5, UR4 ;  /* 0x00000005ff047899 */ /* 0x000fc80008011604 */
[----:B------:R-:W-:Y:S02]  /*5a50*/  USHF.L.U32 UR5, UR5, UR4, URZ ;  /* 0x0000000405057299 */ /* 0x000fe400080006ff */
[----:B------:R-:W-:-:S04]  /*5a60*/  USHF.L.U32 UR4, UR6, UR4, URZ ;  /* 0x0000000406047299 */ /* 0x000fc800080006ff */
[----:B-1----:R-:W-:-:S04]  /*5a70*/  LOP3.LUT R0, R0, UR5, RZ, 0xc0, !PT ;  /* 0x0000000500007c12 */ /* 0x002fc8000f8ec0ff */
[----:B------:R-:W-:-:S13]  /*5a80*/  ISETP.NE.AND P0, PT, R0, UR5, PT ;  /* 0x0000000500007c0c */ /* 0x000fda000bf05270 */
[----:B------:R-:W-:Y:S05]  /*5a90*/  @P0 BRA `(.L_x_120) ;  /* 0x0000000000580947 */ /* 0x000fea0003800000 */
[----:B------:R-:W1:Y:S02]  /*5aa0*/  LDS R0, [UR8+0x18] ;  /* 0x00001808ff007984 */ /* 0x000e640008000800 */
[----:B-1----:R-:W-:-:S04]  /*5ab0*/  LOP3.LUT R0, R0, UR4, RZ, 0xc0, !PT ;  /* 0x0000000400007c12 */ /* 0x002fc8000f8ec0ff */
[----:B------:R-:W-:-:S13]  /*5ac0*/  ISETP.NE.AND P0, PT, R0, UR4, PT ;  /* 0x0000000400007c0c */ /* 0x000fda000bf05270 */
[----:B------:R-:W-:Y:S05]  /*5ad0*/  @P0 BRA `(.L_x_121) ;  /* 0x00000000003c0947 */ /* 0x000fea0003800000 */
[----:B------:R-:W1:Y:S01]  /*5ae0*/  S2R R2, SR_LANEID ;  /* 0x0000000000027919 */ /* 0x000e620000000000 */
[----:B------:R-:W-:-:S06]  /*5af0*/  ULOP3.LUT UR5, URZ, UR5, URZ, 0x33, !UPT ;  /* 0x00000005ff057292 */ /* 0x000fcc000f8e33ff */
[----:B------:R-:W-:-:S04]  /*5b00*/  IMAD.U32 R0, RZ, RZ, UR5 ;  /* 0x00000005ff007e24 */ /* 0x000fc8000f8e00ff */
[----:B------:R2:W4:Y:S02]  /*5b10*/  REDUX UR7, R0 ;  /* 0x00000000000773c4 */ /* 0x0005240000000000 */
[----:B------:R1:W-:Y:S01]  /*5b20*/  UTCATOMSWS.AND URZ, UR5 ;  /* 0x0000000500ff79e3 */ /* 0x0003e20008000000 */
[----:B--2---:R-:W-:Y:S01]  /*5b30*/  LOP3.LUT R0, RZ, UR4, RZ, 0x33, !PT ;  /* 0x00000004ff007c12 */ /* 0x004fe2000f8e33ff */
[----:B------:R-:W-:Y:S02]  /*5b40*/  VOTEU.ANY UR4, UPT, PT ;  /* 0x0000000000047886 */ /* 0x000fe400038e0100 */
[----:B------:R-:W-:Y:S02]  /*5b50*/  UFLO.U32 UR4, UR4 ;  /* 0x00000004000472bd */ /* 0x000fe400080e0000 */
[----:B------:R-:W2:Y:S04]  /*5b60*/  REDUX UR6, R0 ;  /* 0x00000000000673c4 */ /* 0x000ea80000000000 */
[----:B-1----:R-:W-:-:S02]  /*5b70*/  ISETP.EQ.U32.AND P0, PT, R2, UR4, PT ;  /* 0x0000000402007c0c */ /* 0x002fc4000bf02070 */
[----:B----4-:R-:W-:-:S11]  /*5b80*/  MOV R2, UR7 ;  /* 0x0000000700027c02 */ /* 0x010fd60008000f00 */
[----:B------:R1:W-:Y:S01]  /*5b90*/  @P0 ATOMS.AND RZ, [UR8+0x14], R2 ;  /* 0x00001402ffff098c */ /* 0x0003e2000a800008 */
[----:B--2---:R-:W-:-:S05]  /*5ba0*/  IMAD.U32 R0, RZ, RZ, UR6 ;  /* 0x00000006ff007e24 */ /* 0x004fca000f8e00ff */
[----:B------:R1:W-:Y:S01]  /*5bb0*/  @P0 ATOMS.AND RZ, [UR8+0x18], R0 ;  /* 0x00001800ffff098c */ /* 0x0003e2000a800008 */
[----:B------:R-:W-:Y:S05]  /*5bc0*/  BRA `(.L_x_122) ;  /* 0x0000000000147947 */ /* 0x000fea0003800000 */
.L_x_121:
[----:B------:R-:W-:Y:S02]  /*5bd0*/  MOV R2, 0x5bf0 ;  /* 0x00005bf000027802 */ /* 0x000fe40000000f00 */
[----:B---3-5:R-:W-:Y:S05]  /*5be0*/  CALL.REL.NOINC `($__internal_0_$__cuda_sm10x_tcgen05_guardrail_trap_col_being_dealloced_not_returned_by_alloc) ;  /* 0x0000004800a47944 */ /* 0x028fea0003c00000 */
[----:B------:R-:W-:Y:S05]  /*5bf0*/  BRA `(.L_x_122) ;  /* 0x0000000000087947 */ /* 0x000fea0003800000 */
.L_x_120:
[----:B------:R-:W-:Y:S02]  /*5c00*/  MOV R2, 0x5c20 ;  /* 0x00005c2000027802 */ /* 0x000fe40000000f00 */
[----:B---3-5:R-:W-:Y:S05]  /*5c10*/  CALL.REL.NOINC `($__internal_2_$__cuda_sm10x_tcgen05_guardrail_trap_unallocated_columns_being_dealloced) ;  /* 0x0000004800b07944 */ /* 0x028fea0003c00000 */
.L_x_122:
[----:B------:R-:W-:Y:S01]  /*5c20*/  NOP ;  /* 0x0000000000007918 */ /* 0x000fe20000000000 */
[----:B------:R-:W-:Y:S05]  /*5c30*/  EXIT ;  /* 0x000000000000794d */ /* 0x000fea0003800000 */
.L_x_93:
[----:B------:R-:W-:-:S09]  /*5c40*/  UISETP.NE.OR UP0, UPT, UR13, 0x3, !UP3 ;  /* 0x000000030d00788c */ /* 0x000fd2000df05670 */
[----:B------:R-:W-:Y:S05]  /*5c50*/  BRA.U UP0, `(.L_x_123) ;  /* 0x0000000d000c7547 */ /* 0x000fea000b800000 */
[----:B------:R-:W1:Y:S01]  /*5c60*/  S2UR UR10, SR_CgaCtaId ;  /* 0x00000000000a79c3 */ /* 0x000e620000008800 */
[----:B------:R-:W2:Y:S01]  /*5c70*/  LDCU UR26, c[0x0][0x370] ;  /* 0x00006e00ff1a77ac */ /* 0x000ea20008000800 */
[----:B------:R-:W-:Y:S02]  /*5c80*/  HFMA2 R13, -RZ, RZ, 0, 0 ;  /* 0x00000000ff0d7431 */ /* 0x000fe400000001ff */
[----:B------:R-:W-:Y:S01]  /*5c90*/  IMAD.MOV.U32 R15, RZ, RZ, 0x1 ;  /* 0x00000001ff0f7424 */ /* 0x000fe200078e00ff */
[----:B------:R-:W-:Y:S01]  /*5ca0*/  MOV R12, 0x2000 ;  /* 0x00002000000c7802 */ /* 0x000fe20000000f00 */
[----:B------:R-:W2:Y:S01]  /*5cb0*/  LDCU.128 UR28, c[0x0][0xb10] ;  /* 0x00016200ff1c77ac */ /* 0x000ea20008000c00 */
[----:B------:R-:W-:Y:S01]  /*5cc0*/  IMAD.MOV.U32 R14, RZ, RZ, RZ ;  /* 0x000000ffff0e7224 */ /* 0x000fe200078e00ff */
[----:B------:R-:W3:Y:S01]  /*5cd0*/  LDC.64 R16, c[0x0][0x348] ;  /* 0x0000d200ff107b82 */ /* 0x000ee20000000a00 */
[----:B------:R-:W4:Y:S01]  /*5ce0*/  LDCU UR25, c[0x0][0x374] ;  /* 0x00006e80ff1977ac */ /* 0x000f220008000800 */
[----:B------:R-:W1:Y:S06]  /*5cf0*/  LDCU UR16, c[0x0][0xb0c] ;  /* 0x00016180ff1077ac */ /* 0x000e6c0008000800 */
[----:B------:R-:W3:Y:S01]  /*5d00*/  LDC.64 R2, c[0x0][0x888] ;  /* 0x00022200ff027b82 */ /* 0x000ee20000000a00 */
[----:B------:R-:W1:Y:S01]  /*5d10*/  LDCU UR35, c[0x0][0xb20] ;  /* 0x00016400ff2377ac */ /* 0x000e620008000800 */
[----:B------:R-:W1:Y:S06]  /*5d20*/  LDCU UR4, c[0x0][0xb30] ;  /* 0x00016600ff0477ac */ /* 0x000e6c0008000800 */
[----:B------:R-:W3:Y:S01]  /*5d30*/  LDC.64 R4, c[0x0][0x890] ;  /* 0x00022400ff047b82 */ /* 0x000ee20000000a00 */
[----:B------:R-:W-:Y:S01]  /*5d40*/  UMOV UR17, 0x400 ;  /* 0x0000040000117882 */ /* 0x000fe20000000000 */
[----:B--2---:R-:W-:-:S02]  /*5d50*/  UIMAD.WIDE.U32 UR6, UR26, UR28, URZ ;  /* 0x0000001c1a0672a5 */ /* 0x004fc4000f8e00ff */
[----:B----4-:R-:W-:Y:S02]  /*5d60*/  UIMAD.WIDE.U32 UR8, UR25, UR31, URZ ;  /* 0x0000001f190872a5 */ /* 0x010fe4000f8e00ff */
[----:B-1----:R-:W-:Y:S02]  /*5d70*/  ULEA UR17, UR10, UR17, 0x18 ;  /* 0x000000110a117291 */ /* 0x002fe4000f8ec0ff */
[----:B------:R-:W-:Y:S02]  /*5d80*/  UPLOP3.LUT UP3, UPT, UPT, UPT, UPT, 0x40, 0x4 ;  /* 0x000000000004789c */ /* 0x000fe40003f6e870 */
[----:B------:R-:W-:Y:S01]  /*5d90*/  UIADD3 UR27, UPT, UPT, UR17, 0x290, URZ ;  /* 0x00000290111b7890 */ /* 0x000fe2000fffe0ff */
[----:B------:R-:W-:Y:S01]  /*5da0*/  UMOV UR6, UR7 ;  /* 0x0000000700067c82 */ /* 0x000fe20008000000 */
[----:B------:R-:W-:Y:S01]  /*5db0*/  UMOV UR32, UR9 ;  /* 0x0000000900207c82 */ /* 0x000fe20008000000 */
[----:B------:R-:W-:Y:S02]  /*5dc0*/  UISETP.GE.AND UP0, UPT, UR40, 0x1, UPT ;  /* 0x000000012800788c */ /* 0x000fe4000bf06270 */
[----:B------:R-:W-:Y:S01]  /*5dd0*/  UISETP.NE.AND UP4, UPT, UR40, 0x1, UPT ;  /* 0x000000012800788c */ /* 0x000fe2000bf85270 */
[----:B------:R-:W1:Y:S01]  /*5de0*/  LDCU.64 UR14, c[0x0][0xb28] ;  /* 0x00016500ff0e77ac */ /* 0x000e620008000a00 */
[----:B------:R-:W-:-:S02]  /*5df0*/  UISETP.NE.AND UP6, UPT, UR16, 0x1, UPT ;  /* 0x000000011000788c */ /* 0x000fc4000bfc5270 */
[----:B------:R-:W-:Y:S02]  /*5e00*/  UISETP.NE.AND UP5, UPT, UR30, 0x1, UPT ;  /* 0x000000011e00788c */ /* 0x000fe4000bfa5270 */
[----:B------:R-:W-:Y:S02]  /*5e10*/  UPRMT UR27, UR10, 0x654, UR27 ;  /* 0x000006540a1b7896 */ /* 0x000fe4000800001b */
[----:B------:R-:W-:Y:S02]  /*5e20*/  USHF.R.U32.HI UR33, URZ, UR29, UR6 ;  /* 0x0000001dff217299 */ /* 0x000fe40008011606 */
[----:B------:R-:W-:Y:S02]  /*5e30*/  USHF.R.U32.HI UR32, URZ, UR35, UR32 ;  /* 0x00000023ff207299 */ /* 0x000fe40008011620 */
[----:B------:R-:W-:-:S11]  /*5e40*/  UISETP.NE.AND UP2, UPT, UR4, 0x1, UPT ;  /* 0x000000010400788c */ /* 0x000fd6000bf45270 */
.L_x_131:
[C---:B------:R-:W-:Y:S02]  /*5e50*/  LEA R7, R14.reuse, UR17, 0x3 ;  /* 0x000000110e077c11 */ /* 0x040fe4000f8e18ff */
[----:B------:R-:W-:Y:S02]  /*5e60*/  SHF.L.U32 R0, R13, 0x1f, RZ ;  /* 0x0000001f0d007819 */ /* 0x000fe400000006ff */
[----:B------:R-:W-:Y:S02]  /*5e70*/  LEA R8, R14, UR17, 0x4 ;  /* 0x000000110e087c11 */ /* 0x000fe4000f8e20ff */
[----:B--2---:R-:W2:Y:S02]  /*5e80*/  SYNCS.PHASECHK.TRANS64.TRYWAIT P0, [R7+URZ+0x2b0], R0 ;  /* 0x0002b000070075a7 */ /* 0x004ea400080011ff */
[----:B--2---:R-:W-:Y:S05]  /*5e90*/  @!P0 BRA `(.L_x_124) ;  /* 0x0000004400748947 */ /* 0x004fea0003800000 */
.L_x_255:
[----:B------:R-:W4:Y:S01]  /*5ea0*/  LDS.128 R8, [R8+0x340] ;  /* 0x0003400008087984 */ /* 0x000f220000000c00 */
[----:B------:R-:W-:Y:S01]  /*5eb0*/  UISETP.GE.AND UP0, UPT, UR40, 0x1, UPT ;  /* 0x000000012800788c */ /* 0x000fe2000bf06270 */
[----:B------:R-:W-:Y:S01]  /*5ec0*/  @!PT LDS RZ, [RZ] ;  /* 0x00000000fffff984 */ /* 0x000fe20000000800 */
[----:B------:R-:W-:Y:S01]  /*5ed0*/  @!PT LDS RZ, [RZ] ;  /* 0x00000000fffff984 */ /* 0x000fe20000000800 */
[----:B------:R-:W-:Y:S01]  /*5ee0*/  @!PT LDS RZ, [RZ] ;  /* 0x00000000fffff984 */ /* 0x000fe20000000800 */
[----:B------:R-:W-:Y:S01]  /*5ef0*/  @!PT LDS RZ, [RZ] ;  /* 0x00000000fffff984 */ /* 0x000fe20000000800 */
[----:B------:R1:W-:Y:S06]  /*5f00*/  MEMBAR.ALL.CTA ;  /* 0x0000000000007992 */ /* 0x0003ec0000008000 */
[----:B-1----:R-:W1:Y:S01]  /*5f10*/  FENCE.VIEW.ASYNC.S ;  /* 0x00000000000073c6 */ /* 0x002e620000000000 */
[----:B----4-:R-:W-:Y:S11]  /*5f20*/  LOP3.LUT P0, RZ, R10, 0x1, RZ, 0xc0, !PT ;  /* 0x000000010aff7812 */ /* 0x010ff6000780c0ff */
[----:B------:R-:W-:Y:S02]  /*5f30*/  @!UPT UIADD3 URZ, UPT, UPT, URZ, URZ, URZ ;  /* 0x000000fffffff290 */ /* 0x000fe4000fffe0ff */
[----:B-1----:R-:W-:Y:S01]  /*5f40*/  VOTEU.ANY UP1, P0 ;  /* 0x0000000000ff7886 */ /* 0x002fe20000020100 */
[----:B------:R-:W-:Y:S11]  /*5f50*/  PLOP3.LUT P0, PT, PT, PT, UP1, 0x80, 0x8 ;  /* 0x000000000008781c */ /* 0x000ff60003f0f018 */
[----:B------:R-:W-:Y:S02]  /*5f60*/  @!UPT UIADD3 URZ, UPT, UPT, URZ, URZ, URZ ;  /* 0x000000fffffff290 */ /* 0x000fe4000fffe0ff */
[----:B--2---:R-:W-:Y:S02]  /*5f70*/  @P0 SHF.R.U32.HI R0, RZ, 0x10, R9 ;  /* 0x00000010ff000819 */ /* 0x004fe40000011609 */
[----:B------:R-:W-:Y:S02]  /*5f80*/  @P0 MOV R6, R8 ;  /* 0x0000000800060202 */ /* 0x000fe40000000f00 */
[----:B------:R-:W-:Y:S01]  /*5f90*/  @P0 R2UR UR4, R0 ;  /* 0x00000000000402ca */ /* 0x000fe200000e0000 */
[----:B------:R-:W-:Y:S01]  /*5fa0*/  VIADD R0, R7, 0x2c0 ;  /* 0x000002c007007836 */ /* 0x000fe20000000000 */
[----:B------:R-:W-:Y:S02]  /*5fb0*/  @P0 LOP3.LUT R8, R9, 0xffff, RZ, 0xc0, !PT ;  /* 0x0000ffff09080812 */ /* 0x000fe400078ec0ff */
[----:B------:R-:W-:Y:S02]  /*5fc0*/  @P0 R2UR UR6, R6 ;  /* 0x00000000060602ca */ /* 0x000fe400000e0000 */
[----:B------:R-:W-:Y:S02]  /*5fd0*/  PRMT R0, RZ, 0x654, R0 ;  /* 0x00000654ff007816 */ /* 0x000fe40000000000 */
[----:B------:R-:W-:Y:S02]  /*5fe0*/  @P0 R2UR UR5, R8 ;  /* 0x00000000080502ca */ /* 0x000fe400000e0000 */
[----:B------:R1:W-:Y:S03]  /*5ff0*/  SYNCS.ARRIVE.TRANS64.RED.A1T0 RZ, [R0+URZ], RZ ;  /* 0x000000ff00ff79a7 */ /* 0x0003e600081004ff */
[----:B------:R-:W-:Y:S04]  /*6000*/  @UP1 UMOV UR24, UR4 ;  /* 0x0000000400181c82 */ /* 0x000fe80008000000 */
[----:B------:R-:W-:Y:S04]  /*6010*/  @UP1 UMOV UR13, UR6 ;  /* 0x00000006000d1c82 */ /* 0x000fe80008000000 */
[----:B------:R-:W-:Y:S01]  /*6020*/  @UP1 UMOV UR7, UR5 ;  /* 0x0000000500071c82 */ /* 0x000fe20008000000 */
[----:B------:R-:W-:Y:S05]  /*6030*/  BRA.U !UP0, `(.L_x_125) ;  /* 0x0000000108a47547 */ /* 0x000fea000b800000 */
[----:B------:R-:W-:Y:S02]  /*6040*/  UIMAD.WIDE.U32 UR10, UR7, UR31, URZ ;  /* 0x0000001f070a72a5 */ /* 0x000fe4000f8e00ff */
[----:B------:R-:W-:Y:S02]  /*6050*/  UIMAD.WIDE.U32 UR18, UR13, UR28, URZ ;  /* 0x0000001c0d1272a5 */ /* 0x000fe4000f8e00ff */
[----:B------:R-:W-:Y:S02]  /*6060*/  USEL UR4, UR25, UR32, !UP5 ;  /* 0x0000002019047287 */ /* 0x000fe4000e800000 */
[----:B------:R-:W-:Y:S02]  /*6070*/  USEL UR8, UR26, UR33, !UP6 ;  /* 0x000000211a087287 */ /* 0x000fe4000f000000 */
[----:B------:R-:W-:Y:S02]  /*6080*/  UIMAD.WIDE.U32 UR20, UR4, UR14, URZ ;  /* 0x0000000e041472a5 */ /* 0x000fe4000f8e00ff */
[----:B------:R-:W-:Y:S01]  /*6090*/  UIMAD.WIDE.U32 UR22, UR8, UR14, URZ ;  /* 0x0000000e081672a5 */ /* 0x000fe2000f8e00ff */
[----:B------:R-:W-:Y:S02]  /*60a0*/  UMOV UR5, UR11 ;  /* 0x0000000b00057c82 */ /* 0x000fe40008000000 */
[----:B------:R-:W-:Y:S03]  /*60b0*/  USHF.R.U32.HI UR6, URZ, UR35, UR5 ;  /* 0x00000023ff067299 */ /* 0x000fe60008011605 */
[----:B------:R-:W-:Y:S01]  /*60c0*/  UMOV UR5, UR19 ;  /* 0x0000001300057c82 */ /* 0x000fe20008000000 */
[----:B------:R-:W-:Y:S02]  /*60d0*/  USEL UR6, UR7, UR6, !UP5 ;  /* 0x0000000607067287 */ /* 0x000fe4000e800000 */
[----:B------:R-:W-:Y:S02]  /*60e0*/  USHF.R.U32.HI UR9, URZ, UR29, UR5 ;  /* 0x0000001dff097299 */ /* 0x000fe40008011605 */
[----:B------:R-:W-:Y:S01]  /*60f0*/  UIMAD.WIDE.U32 UR10, UR6, UR14, URZ ;  /* 0x0000000e060a72a5 */ /* 0x000fe2000f8e00ff */
[----:B------:R-:W-:Y:S02]  /*6100*/  UMOV UR5, UR21 ;  /* 0x0000001500057c82 */ /* 0x000fe40008000000 */
[----:B------:R-:W-:Y:S03]  /*6110*/  @UP4 USHF.R.U32.HI UR4, URZ, UR15, UR5 ;  /* 0x0000000fff044299 */ /* 0x000fe60008011605 */
[----:B------:R-:W-:Y:S01]  /*6120*/  UMOV UR5, UR23 ;  /* 0x0000001700057c82 */ /* 0x000fe20008000000 */
[----:B------:R-:W-:Y:S02]  /*6130*/  UIMAD UR4, UR40, UR4, URZ ;  /* 0x00000004280472a4 */ /* 0x000fe4000f8e02ff */
[----:B------:R-:W-:Y:S02]  /*6140*/  @UP4 USHF.R.U32.HI UR8, URZ, UR15, UR5 ;  /* 0x0000000fff084299 */ /* 0x000fe40008011605 */
[----:B------:R-:W-:Y:S02]  /*6150*/  USEL UR5, UR13, UR9, !UP6 ;  /* 0x000000090d057287 */ /* 0x000fe4000f000000 */
[----:B------:R-:W-:Y:S02]  /*6160*/  UIMAD UR9, UR40, UR8, URZ ;  /* 0x00000008280972a4 */ /* 0x000fe4000f8e02ff */
[----:B------:R-:W-:Y:S03]  /*6170*/  UISETP.GE.AND UP0, UPT, UR6, UR4, UPT ;  /* 0x000000040600728c */ /* 0x000fe6000bf06270 */
[----:B------:R-:W-:Y:S01]  /*6180*/  UMOV UR4, UR11 ;  /* 0x0000000b00047c82 */ /* 0x000fe20008000000 */
[----:B------:R-:W-:Y:S02]  /*6190*/  UISETP.GE.OR UP0, UPT, UR5, UR9, UP0 ;  /* 0x000000090500728c */ /* 0x000fe40008706670 */
[----:B------:R-:W-:Y:S02]  /*61a0*/  USHF.R.U32.HI UR4, URZ, UR15, UR4 ;  /* 0x0000000fff047299 */ /* 0x000fe40008011604 */
[----:B------:R-:W-:Y:S02]  /*61b0*/  UIMAD.WIDE.U32 UR10, UR5, UR14, URZ ;  /* 0x0000000e050a72a5 */ /* 0x000fe4000f8e00ff */
[----:B------:R-:W-:Y:S04]  /*61c0*/  USEL UR12, UR6, UR4, !UP4 ;  /* 0x00000004060c7287 */ /* 0x000fe8000e000000 */
[----:B------:R-:W-:Y:S01]  /*61d0*/  UIADD3 UR9, UPT, UPT, -UR12, URZ, URZ ;  /* 0x000000ff0c097290 */ /* 0x000fe2000fffe1ff */
[----:B------:R-:W-:Y:S02]  /*61e0*/  @!UP0 UMOV UR4, UR11 ;  /* 0x0000000b00048c82 */ /* 0x000fe40008000000 */
[----:B------:R-:W-:Y:S02]  /*61f0*/  @!UP0 USHF.R.U32.HI UR4, URZ, UR15, UR4 ;  /* 0x0000000fff048299 */ /* 0x000fe40008011604 */
[----:B------:R-:W-:Y:S02]  /*6200*/  UIMAD UR9, UR40, UR9, UR6 ;  /* 0x00000009280972a4 */ /* 0x000fe4000f8e0206 */
[----:B------:R-:W-:Y:S04]  /*6210*/  @!UP0 USEL UR4, UR5, UR4, !UP4 ;  /* 0x0000000405048287 */ /* 0x000fe8000e000000 */
[----:B------:R-:W-:Y:S02]  /*6220*/  @!UP0 UIMAD UR9, UR8, UR9, UR4 ;  /* 0x00000009080982a4 */ /* 0x000fe4000f8e0204 */
[----:B------:R-:W-:Y:S02]  /*6230*/  @!UP0 UIADD3 UR10, UPT, UPT, UR12, -UR4, URZ ;  /* 0x800000040c0a8290 */ /* 0x000fe4000fffe0ff */
[----:B------:R-:W-:Y:S02]  /*6240*/  UIADD3 UR4, UPT, UPT, -UR5, URZ, URZ ;  /* 0x000000ff05047290 */ /* 0x000fe4000fffe1ff */
[----:B------:R-:W-:Y:S02]  /*6250*/  UIADD3 UR8, UPT, UPT, -UR6, URZ, URZ ;  /* 0x000000ff06087290 */ /* 0x000fe4000fffe1ff */
[----:B------:R-:W-:Y:S02]  /*6260*/  @!UP0 UIMAD UR6, UR10, UR40, UR5 ;  /* 0x000000280a0682a4 */ /* 0x000fe4000f8e0205 */
[----:B------:R-:W-:Y:S02]  /*6270*/  UIMAD UR13, UR16, UR4, UR13 ;  /* 0x00000004100d72a4 */ /* 0x000fe4000f8e020d */
[----:B------:R-:W-:Y:S01]  /*6280*/  UIMAD UR7, UR30, UR8, UR7 ;  /* 0x000000081e0772a4 */ /* 0x000fe2000f8e0207 */
[----:B------:R-:W-:Y:S02]  /*6290*/  @!UP0 UMOV UR5, UR9 ;  /* 0x0000000900058c82 */ /* 0x000fe40008000000 */
[----:B------:R-:W-:Y:S02]  /*62a0*/  UIMAD UR13, UR5, UR16, UR13 ;  /* 0x00000010050d72a4 */ /* 0x000fe4000f8e020d */
[----:B------:R-:W-:Y:S11]  /*62b0*/  UIMAD UR7, UR6, UR30, UR7 ;  /* 0x0000001e060772a4 */ /* 0x000ff6000f8e0207 */
[----:B------:R-:W-:Y:S01]  /*62c0*/  @!UPT UIADD3 URZ, UPT, UPT, URZ, URZ, URZ ;  /* 0x000000fffffff290 */ /* 0x000fe2000fffe0ff */
.L_x_125:
[----:B------:R-:W2:Y:S01]  /*62d0*/  @!UP2 LDCU.128 UR20, c[0x0][0xb10] ;  /* 0x00016200ff14a7ac */ /* 0x000ea20008000c00 */
[C---:B---3--:R-:W-:Y:S02]  /*62e0*/  ISETP.NE.U32.AND P1, PT, R4.reuse, RZ, PT ;  /* 0x000000ff0400720c */ /* 0x048fe40003f25070 */
[----:B------:R-:W-:Y:S02]  /*62f0*/  ISETP.NE.U32.AND P0, PT, R4, RZ, PT ;  /* 0x000000ff0400720c */ /* 0x000fe40003f05070 */
[C---:B------:R-:W-:Y:S02]  /*6300*/  ISETP.NE.AND.EX P1, PT, R5.reuse, RZ, PT, P1 ;  /* 0x000000ff0500720c */ /* 0x040fe40003f25310 */
[----:B------:R-:W-:Y:S01]  /*6310*/  ISETP.NE.AND.EX P0, PT, R5, RZ, PT, P0 ;  /* 0x000000ff0500720c */ /* 0x000fe20003f05300 */
[----:B------:R-:W3:Y:S01]  /*6320*/  @!UP2 LDCU UR5, c[0x0][0xb0c] ;  /* 0x00016180ff05a7ac */ /* 0x000ee20008000800 */
[----:B------:R-:W-:Y:S01]  /*6330*/  SHF.L.U32 R6, R15, 0x1f, RZ ;  /* 0x0000001f0f067819 */ /* 0x000fe200000006ff */
[----:B--2---:R-:W-:Y:S07]  /*6340*/  UIMAD.WIDE.U32 UR8, UR13, UR20, URZ ;  /* 0x000000140d0872a5 */ /* 0x004fee000f8e00ff */
[----:B------:R-:W-:Y:S01]  /*6350*/  @!UP2 UMOV UR4, UR9 ;  /* 0x000000090004ac82 */ /* 0x000fe20008000000 */
[----:B---3--:R-:W-:Y:S02]  /*6360*/  @!UP2 UISETP.NE.AND UP0, UPT, UR5, 0x1, UPT ;  /* 0x000000010500a88c */ /* 0x008fe4000bf05270 */
[----:B------:R-:W-:Y:S02]  /*6370*/  @!UP2 USHF.R.U32.HI UR4, URZ, UR21, UR4 ;  /* 0x00000015ff04a299 */ /* 0x000fe40008011604 */
[----:B------:R-:W-:Y:S02]  /*6380*/  UIMAD.WIDE.U32 UR8, UR7, UR23, URZ ;  /* 0x00000017070872a5 */ /* 0x000fe4000f8e00ff */
[----:B------:R-:W-:Y:S02]  /*6390*/  @!UP2 USEL UR10, UR13, UR4, !UP0 ;  /* 0x000000040d0aa287 */ /* 0x000fe4000c000000 */
[----:B------:R-:W-:Y:S03]  /*63a0*/  @!UP2 UISETP.NE.AND UP0, UPT, UR22, 0x1, UPT ;  /* 0x000000011600a88c */ /* 0x000fe6000bf05270 */
[----:B------:R-:W-:Y:S02]  /*63b0*/  @!UP2 UMOV UR6, UR9 ;  /* 0x000000090006ac82 */ /* 0x000fe40008000000 */
[----:B------:R-:W2:Y:S02]  /*63c0*/  @!UP2 LDCU UR4, c[0x0][0xb20] ;  /* 0x00016400ff04a7ac */ /* 0x000ea40008000800 */
[----:B--2---:R-:W-:Y:S04]  /*63d0*/  @!UP2 USHF.R.U32.HI UR6, URZ, UR4, UR6 ;  /* 0x00000004ff06a299 */ /* 0x004fe80008011606 */
[----:B------:R-:W-:Y:S04]  /*63e0*/  @!UP2 USEL UR6, UR7, UR6, !UP0 ;  /* 0x000000060706a287 */ /* 0x000fe8000c000000 */
[----:B------:R-:W-:Y:S02]  /*63f0*/  @!UP2 UIADD3 UR4, UPT, UPT, -UR10, UR6, URZ ;  /* 0x000000060a04a290 */ /* 0x000fe4000fffe1ff */
[----:B------:R-:W-:Y:S02]  /*6400*/  @!UP2 UIADD3 UR6, UPT, UPT, UR10, -UR6, URZ ;  /* 0x800000060a06a290 */ /* 0x000fe4000fffe0ff */
[----:B------:R-:W-:Y:S02]  /*6410*/  @!UP2 UIMAD UR13, UR4, UR5, UR13 ;  /* 0x00000005040da2a4 */ /* 0x000fe4000f8e020d */
[----:B------:R-:W-:Y:S01]  /*6420*/  @!UP2 UIMAD UR7, UR6, UR22, UR7 ;  /* 0x000000160607a2a4 */ /* 0x000fe2000f8e0207 */
[----:B------:R-:W-:Y:S11]  /*6430*/  BRA.U UP3, `(.L_x_126) ;  /* 0x0000000103107547 */ /* 0x000ff6000b800000 */
[----:B------:R-:W-:Y:S04]  /*6440*/  MOV R7, UR34 ;  /* 0x0000002200077c02 */ /* 0x000fe80008000f00 */
[----:B------:R-:W-:Y:S04]  /*6450*/  SHF.L.U32 R7, R7, 0x1f, RZ ;  /* 0x0000001f07077819 */ /* 0x000fe800000006ff */
[----:B------:R-:W2:Y:S02]  /*6460*/  SYNCS.PHASECHK.TRANS64.TRYWAIT P2, [UR17+0x2a8], R7 ;  /* 0x0002a807ff0075a7 */ /* 0x000ea40008041111 */
[----:B--2---:R-:W-:Y:S05]  /*6470*/  @!P2 BRA `(.L_x_127) ;  /* 0x000000400010a947 */ /* 0x004fea0003800000 */
.L_x_126:
[----:B------:R-:W-:Y:S05]  /*6480*/  @!P1 BRA `(.L_x_128) ;  /* 0x0000000000309947 */ /* 0x000fea0003800000 */
[----:B------:R-:W-:Y:S01]  /*6490*/  ISETP.NE.U32.AND P1, PT, R2, RZ, PT ;  /* 0x000000ff0200720c */ /* 0x000fe20003f25070 */
[----:B------:R-:W2:Y:S01]  /*64a0*/  LDCU.64 UR4, c[0x0][0x358] ;  /* 0x00006b00ff0477ac */ /* 0x000ea20008000a00 */
[----:B------:R-:W-:Y:S02]  /*64b0*/  IMAD.MOV.U32 R141, RZ, RZ, 0x1 ;  /* 0x00000001ff8d7424 */ /* 0x000fe400078e00ff */
[----:B------:R-:W-:Y:S11]  /*64c0*/  ISETP.NE.AND.EX P1, PT, R3, RZ, PT, P1 ;  /* 0x000000ff0300720c */ /* 0x000ff60003f25310 */
[----:B------:R-:W-:Y:S02]  /*64d0*/  @!UPT UIADD3 URZ, UPT, UPT, URZ, URZ, URZ ;  /* 0x000000fffffff290 */ /* 0x000fe4000fffe0ff */
[----:B------:R-:W3:Y:S01]  /*64e0*/  @P1 LDC.64 R8, c[0x0][0x888] ;  /* 0x00022200ff081b82 */ /* 0x000ee20000000a00 */
[----:B-1----:R-:W-:Y:S04]  /*64f0*/  @P1 IMAD R0, R4, UR36, RZ ;  /* 0x0000002404001c24 */ /* 0x002fe8000f8e02ff */
[----:B---3--:R-:W-:Y:S04]  /*6500*/  @P1 IMAD.WIDE R8, R0, 0x4, R8 ;  /* 0x0000000400081825 */ /* 0x008fe800078e0208 */
[----:B------:R-:W-:Y:S01]  /*6510*/  HFMA2 R0, -RZ, RZ, 0, 5.9604644775390625e-08 ;  /* 0x00000001ff007431 */ /* 0x000fe200000001ff */
[----:B--2--5:R2:W5:Y:S04]  /*6520*/  @P1 LDG.E R71, desc[UR4][R8.64] ;  /* 0x0000000408471981 */ /* 0x024568000c1e1900 */
[----:B------:R-:W-:Y:S01]  /*6530*/  @!P1 PRMT R141, R0, 0x7610, R141 ;  /* 0x00007610008d9816 */ /* 0x000fe2000000008d */
[----:B--2---:R-:W3:Y:S06]  /*6540*/  @!P1 LDC R71, c[0x0][0x880] ;  /* 0x00022000ff479b82 */ /* 0x004eec0000000800 */
.L_x_128:
[----:B---3-5:R-:W-:Y:S01]  /*6550*/  @!P0 FSETP.EQ.AND P1, PT, R71, RZ, PT ;  /* 0x000000ff4700820b */ /* 0x028fe20003f22000 */
[----:B------:R-:W-:Y:S01]  /*6560*/  @!UPT UIADD3 URZ, UPT, UPT, URZ, URZ, URZ ;  /* 0x000000fffffff290 */ /* 0x000fe2000fffe0ff */
[----:B------:R-:W-:Y:S11]  /*6570*/  @!P0 BRA `(.L_x_129) ;  /* 0x0000000000188947 */ /* 0x000ff60003800000 */
[----:B------:R-:W-:Y:S02]  /*6580*/  LOP3.LUT P0, RZ, R141, 0xff, RZ, 0xc0, !PT ;  /* 0x000000ff8dff7812 */ /* 0x000fe4000780c0ff */
[----:B------:R-:W-:Y:S04]  /*6590*/  ISETP.NE.U32.AND P1, PT, R2, RZ, PT ;  /* 0x000000ff0200720c */ /* 0x000fe80003f25070 */
[----:B------:R-:W-:Y:S04]  /*65a0*/  ISETP.NE.AND.EX P1, PT, R3, RZ, PT, P1 ;  /* 0x000000ff0300720c */ /* 0x000fe80003f25310 */
[----:B------:R-:W-:Y:S03]  /*65b0*/  PLOP3.LUT P1, PT, P1, PT, PT, 0x8, 0x80 ;  /* 0x000000000080781c */ /* 0x000fe60000f2e170 */
[----:B------:R-:W-:Y:S11]  /*65c0*/  @P0 FSETP.EQ.AND P1, PT, R71, RZ, PT ;  /* 0x000000ff4700020b */ /* 0x000ff60003f22000 */
[----:B------:R-:W-:Y:S02]  /*65d0*/  @!UPT UIADD3 URZ, UPT, UPT, URZ, URZ, URZ ;  /* 0x000000fffffff290 */ /* 0x000fe4000fffe0ff */
.L_x_129:
[----:B------:R-:W2:Y:S01]  /*65e0*/  SYNCS.PHASECHK.TRANS64.TRYWAIT P0, [UR17+0x298], R6 ;  /* 0x00029806ff0075a7 */ /* 0x000ea20008001111 */
[----:B------:R-:W-:Y:S02]  /*65f0*/  ELECT P2, URZ, PT ;  /* 0x0000000000ff782f */ /* 0x000fe40003840000 */
[----:B------:R-:W-:Y:S01]  /*6600*/  IADD3 R14, PT, PT, R14, 0x1, RZ ;  /* 0x000000010e0e7810 */ /* 0x000fe20007ffe0ff */
[----:B--2---:R-:W-:Y:S10]  /*6610*/  @!P0 BRA `(.L_x_130) ;  /* 0x0000003c00c08947 */ /* 0x004ff40003800000 */
.L_x_258:
[----:B------:R-:W-:Y:S01]  /*6620*/  PLOP3.LUT P1, PT, P1, P2, PT, 0xf2, 0x2f ;  /* 0x00000000002f781c */ /* 0x000fe20000f25e72 */
[----:B------:R-:W-:Y:S01]  /*6630*/  UMOV UR18, 0x0 ;  /* 0x0000000000127882 */ /* 0x000fe20000000000 */
[----:B------:R-:W-:Y:S01]  /*6640*/  UMOV UR19, 0x10000000 ;  /* 0x1000000000137882 */ /* 0x000fe20000000000 */
[----:B------:R-:W-:Y:S01]  /*6650*/  UMOV UR12, UR36 ;  /* 0x00000024000c7c82 */ /* 0x000fe20008000000 */
[----:B------:R-:W-:Y:S01]  /*6660*/  LOP3.LUT R15, R15, 0x1, RZ, 0x3c, !PT ;  /* 0x000000010f0f7812 */ /* 0x000fe200078e3cff */
[----:B------:R-:W-:Y:S01]  /*6670*/  UPLOP3.LUT UP3, UPT, UPT, UPT, UPT, 0x80, 0x8 ;  /* 0x000000000008789c */ /* 0x000fe20003f6f070 */
[----:B------:R-:W-:Y:S07]  /*6680*/  UMOV UR36, UR24 ;  /* 0x0000001800247c82 */ /* 0x000fee0008000000 */
[----:B-1----:R-:W-:Y:S01]  /*6690*/  @!P1 IADD3 R6, P0, PT, R16, 0x580, RZ ;  /* 0x0000058010069810 */ /* 0x002fe20007f1e0ff */
[----:B------:R-:W-:Y:S03]  /*66a0*/  VOTEU.ALL UP0, P1 ;  /* 0x0000000000ff7886 */ /* 0x000fe60000800000 */
[----:B------:R-:W-:Y:S01]  /*66b0*/  @!P1 R2UR UR5, R6 ;  /* 0x00000000060592ca */ /* 0x000fe200000e0000 */
[----:B------:R-:W-:Y:S01]  /*66c0*/  @!P1 IMAD.X R0, RZ, RZ, R17, P0 ;  /* 0x000000ffff009224 */ /* 0x000fe200000e0611 */
[----:B------:R-:W-:Y:S01]  /*66d0*/  @!UP0 USHF.L.U32 UR10, UR45, 0x6, URZ ;  /* 0x000000062d0a8899 */ /* 0x000fe200080006ff */
[----:B------:R-:W-:Y:S01]  /*66e0*/  ISETP.NE.AND P0, PT, R14, 0x2, PT ;  /* 0x000000020e00780c */ /* 0x000fe20003f05270 */
[----:B------:R-:W-:Y:S02]  /*66f0*/  @!UP0 USHF.L.U32 UR11, UR46, 0x7, URZ ;  /* 0x000000072e0b8899 */ /* 0x000fe400080006ff */
[----:B------:R-:W-:Y:S01]  /*6700*/  @!P1 R2UR UR4, R0 ;  /* 0x00000000000492ca */ /* 0x000fe200000e0000 */
[----:B------:R-:W-:Y:S01]  /*6710*/  @!UP0 UIADD3 UR8, UPT, UPT, UR17, 0x400, URZ ;  /* 0x0000040011088890 */ /* 0x000fe2000fffe0ff */
[----:B------:R-:W-:Y:S01]  /*6720*/  SEL R0, RZ, 0x1, P0 ;  /* 0x00000001ff007807 */ /* 0x000fe20000000000 */
[----:B------:R-:W-:Y:S01]  /*6730*/  @!UP0 UIADD3 UR9, UPT, UPT, UR17, 0x290, URZ ;  /* 0x0000029011098890 */ /* 0x000fe2000fffe0ff */
[----:B------:R-:W-:Y:S01]  /*6740*/  SEL R14, R14, RZ, P0 ;  /* 0x000000ff0e0e7207 */ /* 0x000fe20000000000 */
[----:B------:R-:W-:Y:S01]  /*6750*/  VOTEU.ALL UP0, P1 ;  /* 0x0000000000ff7886 */ /* 0x000fe20000800000 */
[----:B------:R-:W-:Y:S01]  /*6760*/  LOP3.LUT R13, R13, R0, RZ, 0x3c, !PT ;  /* 0x000000000d0d7212 */ /* 0x000fe200078e3cff */
[----:B------:R-:W-:Y:S01]  /*6770*/  IMAD.U32 R6, RZ, RZ, UR5 ;  /* 0x00000005ff067e24 */ /* 0x000fe2000f8e00ff */
[----:B------:R-:W-:Y:S02]  /*6780*/  UIADD3 UR45, UPT, UPT, UR7, UR55, URZ ;  /* 0x00000037072d7290 */ /* 0x000fe4000fffe0ff */
[----:B------:R-:W-:Y:S03]  /*6790*/  UIADD3 UR46, UPT, UPT, UR13, UR58, URZ ;  /* 0x0000003a0d2e7290 */ /* 0x000fe6000fffe0ff */
[----:B------:R-:W-:Y:S01]  /*67a0*/  IMAD.U32 R7, RZ, RZ, UR4 ;  /* 0x00000004ff077e24 */ /* 0x000fe2000f8e00ff */
[----:B------:R-:W-:Y:S04]  /*67b0*/  @!P1 R2UR UR4, R6 ;  /* 0x00000000060492ca */ /* 0x000fe800000e0000 */
[----:B------:R-:W-:Y:S11]  /*67c0*/  @!P1 R2UR UR5, R7 ;  /* 0x00000000070592ca */ /* 0x000ff600000e0000 */
[----:B------:R-:W-:Y:S02]  /*67d0*/  @!UPT UIADD3 URZ, UPT, UPT, URZ, URZ, URZ ;  /* 0x000000fffffff290 */ /* 0x000fe4000fffe0ff */
[----:B------:R2:W-:Y:S01]  /*67e0*/  @!UP0 UTMALDG.3D [UR8], [UR4], desc[UR18] ;  /* 0x00001208040085b4 */ /* 0x0005e20008011000 */
[----:B------:R2:W-:Y:S01]  /*67f0*/  @!P1 SYNCS.ARRIVE.TRANS64.RED.A0TR RZ, [UR17+0x290], R12 ;  /* 0x0002900cffff99a7 */ /* 0x0005e20008300411 */
[----:B------:R-:W-:Y:S01]  /*6800*/  SYNCS.ARRIVE.TRANS64.RED.A1T0 RZ, [UR27], RZ ;  /* 0x000000ffffff79a7 */ /* 0x000fe2000810041b */
[----:B------:R-:W-:Y:S05]  /*6810*/  BRA.U UP1, `(.L_x_131) ;  /* 0xfffffff5018c7547 */ /* 0x000fea000b83ffff */
[----:B------:R-:W-:Y:S07]  /*6820*/  MOV R0, UR17 ;  /* 0x0000001100007c02 */ /* 0x000fee0008000f00 */
.L_x_132:
[----:B-1----:R-:W-:-:S04]  /*6830*/  SHF.L.U32 R2, R15, 0x1f, RZ ;  /* 0x0000001f0f027819 */ /* 0x002fc800000006ff */
[----:B------:R1:W3:Y:S03]  /*6840*/  SYNCS.PHASECHK.TRANS64.TRYWAIT P0, [R0+URZ+0x298], R2 ;  /* 0x00029802000075a7 */ /* 0x0002e600080011ff */
[----:B---3--:R-:W-:Y:S05]  /*6850*/  @!P0 NANOSLEEP.SYNCS 0x989680 ;  /* 0x009896800000895d */ /* 0x008fea0003900000 */
[----:B------:R-:W3:Y:S02]  /*6860*/  @!P0 SYNCS.PHASECHK.TRANS64 P0, [R0+URZ+0x298], R2 ;  /* 0x00029802000085a7 */ /* 0x000ee400080010ff */
[----:B--23--:R-:W-:Y:S05]  /*6870*/  @P0 EXIT ;  /* 0x000000000000094d */ /* 0x00cfea0003800000 */
[----:B------:R-:W-:Y:S05]  /*6880*/  BRA `(.L_x_132) ;  /* 0xfffffffc00e87947 */ /* 0x000fea000383ffff */
.L_x_123:
[----:B------:R-:W-:-:S06]  /*6890*/  UISETP.GE.AND UP0, UPT, UR13, 0x4, UPT ;  /* 0x000000040d00788c */ /* 0x000fcc000bf06270 */
[----:B------:R-:W-:-:S13]  /*68a0*/  PLOP3.LUT P0, PT, PT, PT, UP0, 0x80, 0x8 ;  /* 0x000000000008781c */ /* 0x000fda0003f0f008 */
[----:B------:R-:W-:Y:S05]  /*68b0*/  @!P0 EXIT ;  /* 0x000000000000894d */ /* 0x000fea0003800000 */
[----:B------:R-:W1:Y:S08]  /*68c0*/  S2UR UR4, SR_CgaCtaId ;  /* 0x00000000000479c3 */ /* 0x000e700000008800 */
[----:B------:R-:W-:Y:S01]  /*68d0*/  BAR.SYNC.DEFER_BLOCKING 0x6, 0xa0 ;  /* 0x0182800000007b1d */ /* 0x000fe20000010000 */
[C---:B------:R-:W-:Y:S01]  /*68e0*/  IMAD.SHL.U32 R4, R131.reuse, 0x40, RZ ;  /* 0x0000004083047824 */ /* 0x040fe200078e00ff */
[----:B------:R-:W-:Y:S01]  /*68f0*/  CS2R R146, SRZ ;  /* 0x0000000000927805 */ /* 0x000fe2000001ff00 */
[C---:B------:R-:W-:Y:S01]  /*6900*/  IMAD.SHL.U32 R140, R131.reuse, 0x8, RZ ;  /* 0x00000008838c7824 */ /* 0x040fe200078e00ff */
[----:B------:R-:W-:Y:S01]  /*6910*/  CS2R R144, SRZ ;  /* 0x0000000000907805 */ /* 0x000fe2000001ff00 */
[C---:B------:R-:W-:Y:S01]  /*6920*/  IMAD.SHL.U32 R148, R131.reuse, 0x10, RZ ;  /* 0x0000001083947824 */ /* 0x040fe200078e00ff */
[----:B------:R-:W-:Y:S01]  /*6930*/  UMOV UR44, 0x400 ;  /* 0x00000400002c7882 */ /* 0x000fe20000000000 */
[----:B------:R-:W-:Y:S01]  /*6940*/  LOP3.LUT R5, R4, 0x180, RZ, 0xc0, !PT ;  /* 0x0000018004057812 */ /* 0x000fe200078ec0ff */
[----:B------:R-:W2:Y:S01]  /*6950*/  LDC.64 R136, c[0x0][0x888] ;  /* 0x00022200ff887b82 */ /* 0x000ea20000000a00 */
[----:B------:R-:W-:Y:S01]  /*6960*/  IMAD.U32 R69, R131, 0x10000, RZ ;  /* 0x0001000083457824 */ /* 0x000fe200078e00ff */
[----:B------:R-:W-:Y:S01]  /*6970*/  LOP3.LUT R150, R148, 0x20, RZ, 0xc0, !PT ;  /* 0x0000002094967812 */ /* 0x000fe200078ec0ff */
[----:B------:R-:W-:Y:S01]  /*6980*/  IMAD.MOV.U32 R68, RZ, RZ, RZ ;  /* 0x000000ffff447224 */ /* 0x000fe200078e00ff */
[----:B------:R-:W-:Y:S01]  /*6990*/  LOP3.LUT R140, R5, 0x30, R140, 0xf8, !PT ;  /* 0x00000030058c7812 */ /* 0x000fe200078ef88c */
[----:B------:R-:W3:Y:S01]  /*69a0*/  LDCU UR53, c[0x0][0x370] ;  /* 0x00006e00ff3577ac */ /* 0x000ee20008000800 */
[----:B------:R-:W-:-:S02]  /*69b0*/  LOP3.LUT R69, R69, 0x600000, RZ, 0xc0, !PT ;  /* 0x0060000045457812 */ /* 0x000fc400078ec0ff */
[----:B------:R-:W4:Y:S01]  /*69c0*/  LDC.64 R138, c[0x0][0x890] ;  /* 0x00022400ff8a7b82 */ /* 0x000f220000000a00 */
[----:B------:R-:W-:Y:S01]  /*69d0*/  LOP3.LUT R140, R140, 0x1e40, R4, 0xf8, !PT ;  /* 0x00001e408c8c7812 */ /* 0x000fe200078ef804 */
[----:B------:R-:W2:Y:S01]  /*69e0*/  LDCU.64 UR62, c[0x0][0x348] ;  /* 0x00006900ff3e77ac */ /* 0x000ea20008000a00 */
[----:B------:R-:W-:Y:S01]  /*69f0*/  LOP3.LUT R148, R148, 0x40, RZ, 0xc0, !PT ;  /* 0x0000004094947812 */ /* 0x000fe200078ec0ff */
[----:B------:R-:W2:Y:S04]  /*6a00*/  LDCU UR41, c[0x0][0xb0c] ;  /* 0x00016180ff2977ac */ /* 0x000ea80008000800 */
[----:B------:R-:W2:Y:S01]  /*6a10*/  LDC.64 R134, c[0x0][0x8b0] ;  /* 0x00022c00ff867b82 */ /* 0x000ea20000000a00 */
[----:B-1----:R-:W-:Y:S01]  /*6a20*/  ULEA UR44, UR4, UR44, 0x18 ;  /* 0x0000002c042c7291 */ /* 0x002fe2000f8ec0ff */
[----:B------:R-:W1:Y:S06]  /*6a30*/  LDCU UR61, c[0x0][0xb20] ;  /* 0x00016400ff3d77ac */ /* 0x000e6c0008000800 */
[----:B------:R-:W1:Y:S01]  /*6a40*/  LDC.64 R132, c[0x0][0x8a8] ;  /* 0x00022a00ff847b82 */ /* 0x000e620000000a00 */
[----:B------:R-:W-:Y:S01]  /*6a50*/  VIADD R149, R140, UR44 ;  /* 0x0000002c8c957c36 */ /* 0x000fe20008000000 */
[----:B------:R-:W-:Y:S01]  /*6a60*/  UIADD3 UR4, UPT, UPT, UR44, 0x2400, URZ ;  /* 0x000024002c047890 */ /* 0x000fe2000fffe0ff */
[----:B------:R-:W3:Y:S01]  /*6a70*/  LDS R0, [UR44+0x360] ;  /* 0x0003602cff007984 */ /* 0x000ee20008000800 */
[----:B------:R-:W1:Y:S02]  /*6a80*/  LDCU UR39, c[0x0][0xb30] ;  /* 0x00016600ff2777ac */ /* 0x000e640008000800 */
[----:B------:R-:W-:-:S02]  /*6a90*/  IADD3 R150, PT, PT, -R150, 0x400, R149 ;  /* 0x0000040096967810 */ /* 0x000fc40007ffe195 */
[----:B------:R-:W-:Y:S01]  /*6aa0*/  IADD3 R149, PT, PT, -R148, 0x400, R149 ;  /* 0x0000040094957810 */ /* 0x000fe20007ffe195 */
[----:B------:R-:W-:Y:S01]  /*6ab0*/  IMAD.U32 R151, RZ, RZ, UR4 ;  /* 0x00000004ff977e24 */ /* 0x000fe2000f8e00ff */
[----:B------:R-:W1:Y:S01]  /*6ac0*/  LDCU.64 UR56, c[0x0][0x888] ;  /* 0x00011100ff3877ac */ /* 0x000e620008000a00 */
[----:B------:R-:W-:Y:S01]  /*6ad0*/  IMAD.IADD R148, R150, 0x1, -R148 ;  /* 0x0000000196947824 */ /* 0x000fe200078e0a94 */
[----:B------:R-:W1:Y:S01]  /*6ae0*/  LDCU.64 UR42, c[0x0][0xb28] ;  /* 0x00016500ff2a77ac */ /* 0x000e620008000a00 */
[----:B------:R-:W1:Y:S01]  /*6af0*/  LDCU.128 UR48, c[0x0][0xb10] ;  /* 0x00016200ff3077ac */ /* 0x000e620008000c00 */
[----:B------:R-:W1:Y:S01]  /*6b00*/  LDCU UR52, c[0x0][0x374] ;  /* 0x00006e80ff3477ac */ /* 0x000e620008000800 */
[----:B------:R-:W-:Y:S01]  /*6b10*/  UIADD3 UR59, UPT, UPT, UR44, 0x400, URZ ;  /* 0x000004002c3b7890 */ /* 0x000fe2000fffe0ff */
[----:B--234-:R-:W-:-:S11]  /*6b20*/  IMAD.IADD R69, R0, 0x1, R69 ;  /* 0x0000000100457824 */ /* 0x01cfd600078e0245 */
.L_x_150:
[----:B------:R-:W-:Y:S02]  /*6b30*/  LEA R3, R144, UR44, 0x3 ;  /* 0x0000002c90037c11 */ /* 0x000fe4000f8e18ff */
[----:B------:R-:W-:Y:S02]  /*6b40*/  SHF.L.U32 R0, R146, 0x1f, RZ ;  /* 0x0000001f92007819 */ /* 0x000fe400000006ff */
[----:B------:R-:W-:Y:S02]  /*6b50*/  LEA R4, R144, UR44, 0x4 ;  /* 0x0000002c90047c11 */ /* 0x000fe4000f8e20ff */
[----:B--2---:R-:W2:Y:S02]  /*6b60*/  SYNCS.PHASECHK.TRANS64.TRYWAIT P0, [R3+URZ+0x2b0], R0 ;  /* 0x0002b000030075a7 */ /* 0x004ea400080011ff */
[----:B-12---:R-:W-:Y:S05]  /*6b70*/  @!P0 BRA `(.L_x_133) ;  /* 0x0000003800808947 */ /* 0x006fea0003800000 */
.L_x_259:
[----:B------:R-:W3:Y:S01]  /*6b80*/  LDS.128 R4, [R4+0x340] ;  /* 0x0003400004047984 */ /* 0x000ee20000000c00 */
[----:B------:R-:W-:Y:S01]  /*6b90*/  UISETP.GE.AND UP0, UPT, UR40, 0x1, UPT ;  /* 0x000000012800788c */ /* 0x000fe2000bf06270 */
[----:B------:R-:W-:Y:S01]  /*6ba0*/  @!PT LDS RZ, [RZ] ;  /* 0x00000000fffff984 */ /* 0x000fe20000000800 */
[----:B------:R-:W-:Y:S01]  /*6bb0*/  @!PT LDS RZ, [RZ] ;  /* 0x00000000fffff984 */ /* 0x000fe20000000800 */
[----:B------:R-:W-:Y:S01]  /*6bc0*/  @!PT LDS RZ, [RZ] ;  /* 0x00000000fffff984 */ /* 0x000fe20000000800 */
[----:B------:R-:W-:Y:S01]  /*6bd0*/  @!PT LDS RZ, [RZ] ;  /* 0x00000000fffff984 */ /* 0x000fe20000000800 */
[----:B------:R4:W-:Y:S06]  /*6be0*/  MEMBAR.ALL.CTA ;  /* 0x0000000000007992 */ /* 0x0009ec0000008000 */
[----:B----4-:R-:W4:Y:S01]  /*6bf0*/  FENCE.VIEW.ASYNC.S ;  /* 0x00000000000073c6 */ /* 0x010f220000000000 */
[----:B---3--:R-:W-:Y:S11]  /*6c00*/  LOP3.LUT P0, RZ, R6, 0x1, RZ, 0xc0, !PT ;  /* 0x0000000106ff7812 */ /* 0x008ff6000780c0ff */
[----:B------:R-:W-:Y:S02]  /*6c10*/  @!UPT UIADD3 URZ, UPT, UPT, URZ, URZ, URZ ;  /* 0x000000fffffff290 */ /* 0x000fe4000fffe0ff */
[----:B----4-:R-:W-:Y:S01]  /*6c20*/  VOTEU.ANY UP1, P0 ;  /* 0x0000000000ff7886 */ /* 0x010fe20000020100 */
[----:B------:R-:W-:Y:S01]  /*6c30*/  PLOP3.LUT P0, PT, PT, PT, UP1, 0x80, 0x8 ;  /* 0x000000000008781c */ /* 0x000fe20003f0f018 */
[----:B------:R-:W-:Y:S11]  /*6c40*/  UP2UR UR47, UPR, URZ, 0x2 ;  /* 0x00000002ff2f7883 */ /* 0x000ff60008000000 */
[----:B------:R-:W-:Y:S01]  /*6c50*/  @!UPT UIADD3 URZ, UPT, UPT, URZ, URZ, URZ ;  /* 0x000000fffffff290 */ /* 0x000fe2000fffe0ff */
        /* <DEDUP_REMOVED lines=13> */
[----:B-1----:R-:W-:Y:S02]  /*6d30*/  UIMAD.WIDE.U32 UR4, UR52, UR51, URZ ;  /* 0x00000033340472a5 */ /* 0x002fe4000f8e00ff */
[----:B------:R-:W-:Y:S02]  /*6d40*/  UIMAD.WIDE.U32 UR6, UR53, UR48, URZ ;  /* 0x00000030350672a5 */ /* 0x000fe4000f8e00ff */
[----:B------:R-:W-:Y:S02]  /*6d50*/  UISETP.NE.AND UP0, UPT, UR50, 0x1, UPT ;  /* 0x000000013200788c */ /* 0x000fe4000bf05270 */
[----:B------:R-:W-:Y:S02]  /*6d60*/  UIMAD.WIDE.U32 UR8, UR37, UR51, URZ ;  /* 0x00000033250872a5 */ /* 0x000fe4000f8e00ff */
[----:B------:R-:W-:Y:S02]  /*6d70*/  UIMAD.WIDE.U32 UR10, UR38, UR48, URZ ;  /* 0x00000030260a72a5 */ /* 0x000fe4000f8e00ff */
[----:B------:R-:W-:Y:S02]  /*6d80*/  UISETP.NE.AND UP1, UPT, UR41, 0x1, UPT ;  /* 0x000000012900788c */ /* 0x000fe4000bf25270 */
[----:B------:R-:W-:Y:S01]  /*6d90*/  UISETP.NE.AND UP2, UPT, UR40, 0x1, UPT ;  /* 0x000000012800788c */ /* 0x000fe2000bf45270 */
[----:B------:R-:W-:Y:S02]  /*6da0*/  UMOV UR4, UR5 ;  /* 0x0000000500047c82 */ /* 0x000fe40008000000 */
[----:B------:R-:W-:Y:S03]  /*6db0*/  USHF.R.U32.HI UR5, URZ, UR61, UR4 ;  /* 0x0000003dff057299 */ /* 0x000fe60008011604 */
[----:B------:R-:W-:Y:S02]  /*6dc0*/  UMOV UR4, UR7 ;  /* 0x0000000700047c82 */ /* 0x000fe40008000000 */
[----:B------:R-:W-:Y:S02]  /*6dd0*/  USHF.R.U32.HI UR7, URZ, UR49, UR4 ;  /* 0x00000031ff077299 */ /* 0x000fe40008011604 */
[----:B------:R-:W-:Y:S02]  /*6de0*/  USEL UR4, UR52, UR5, !UP0 ;  /* 0x0000000534047287 */ /* 0x000fe4000c000000 */
[----:B------:R-:W-:Y:S01]  /*6df0*/  USEL UR7, UR53, UR7, !UP1 ;  /* 0x0000000735077287 */ /* 0x000fe2000c800000 */
[----:B------:R-:W-:Y:S01]  /*6e00*/  UMOV UR5, UR9 ;  /* 0x0000000900057c82 */ /* 0x000fe20008000000 */
[----:B------:R-:W-:Y:S02]  /*6e10*/  UIMAD.WIDE.U32 UR8, UR4, UR42, URZ ;  /* 0x0000002a040872a5 */ /* 0x000fe4000f8e00ff */
[----:B------:R-:W-:Y:S03]  /*6e20*/  USHF.R.U32.HI UR6, URZ, UR61, UR5 ;  /* 0x0000003dff067299 */ /* 0x000fe60008011605 */
[----:B------:R-:W-:Y:S01]  /*6e30*/  UMOV UR5, UR11 ;  /* 0x0000000b00057c82 */ /* 0x000fe20008000000 */
[----:B------:R-:W-:Y:S02]  /*6e40*/  UIMAD.WIDE.U32 UR10, UR7, UR42, URZ ;  /* 0x0000002a070a72a5 */ /* 0x000fe4000f8e00ff */
[----:B------:R-:W-:Y:S02]  /*6e50*/  USHF.R.U32.HI UR12, URZ, UR49, UR5 ;  /* 0x00000031ff0c7299 */ /* 0x000fe40008011605 */
[----:B------:R-:W-:Y:S01]  /*6e60*/  USEL UR6, UR37, UR6, !UP0 ;  /* 0x0000000625067287 */ /* 0x000fe2000c000000 */
[----:B------:R-:W-:Y:S02]  /*6e70*/  UMOV UR5, UR9 ;  /* 0x0000000900057c82 */ /* 0x000fe40008000000 */
[----:B------:R-:W-:Y:S01]  /*6e80*/  UMOV UR10, UR11 ;  /* 0x0000000b000a7c82 */ /* 0x000fe20008000000 */
[----:B------:R-:W-:Y:S02]  /*6e90*/  @UP2 USHF.R.U32.HI UR4, URZ, UR43, UR5 ;  /* 0x0000002bff042299 */ /* 0x000fe40008011605 */
[----:B------:R-:W-:Y:S02]  /*6ea0*/  @UP2 USHF.R.U32.HI UR7, URZ, UR43, UR10 ;  /* 0x0000002bff072299 */ /* 0x000fe4000801160a */
[----:B------:R-:W-:Y:S02]  /*6eb0*/  UIMAD UR4, UR40, UR4, URZ ;  /* 0x00000004280472a4 */ /* 0x000fe4000f8e02ff */
[----:B------:R-:W-:Y:S02]  /*6ec0*/  UIMAD.WIDE.U32 UR10, UR6, UR42, URZ ;  /* 0x0000002a060a72a5 */ /* 0x000fe4000f8e00ff */
[----:B------:R-:W-:Y:S02]  /*6ed0*/  USEL UR5, UR38, UR12, !UP1 ;  /* 0x0000000c26057287 */ /* 0x000fe4000c800000 */
[----:B------:R-:W-:Y:S02]  /*6ee0*/  UIMAD UR8, UR40, UR7, URZ ;  /* 0x00000007280872a4 */ /* 0x000fe4000f8e02ff */
[----:B------:R-:W-:Y:S03]  /*6ef0*/  UISETP.GE.AND UP0, UPT, UR6, UR4, UPT ;  /* 0x000000040600728c */ /* 0x000fe6000bf06270 */
[----:B------:R-:W-:Y:S01]  /*6f00*/  UMOV UR4, UR11 ;  /* 0x0000000b00047c82 */ /* 0x000fe20008000000 */
[----:B------:R-:W-:Y:S02]  /*6f10*/  UISETP.GE.OR UP0, UPT, UR5, UR8, UP0 ;  /* 0x000000080500728c */ /* 0x000fe40008706670 */
[----:B------:R-:W-:Y:S02]  /*6f20*/  USHF.R.U32.HI UR4, URZ, UR43, UR4 ;  /* 0x0000002bff047299 */ /* 0x000fe40008011604 */
[----:B------:R-:W-:Y:S02]  /*6f30*/  UIMAD.WIDE.U32 UR8, UR5, UR42, URZ ;  /* 0x0000002a050872a5 */ /* 0x000fe4000f8e00ff */
[----:B------:R-:W-:Y:S02]  /*6f40*/  USEL UR11, UR6, UR4, !UP2 ;  /* 0x00000004060b7287 */ /* 0x000fe4000d000000 */
[----:B------:R-:W-:Y:S02]  /*6f50*/  UIADD3 UR8, UPT, UPT, -UR5, URZ, URZ ;  /* 0x000000ff05087290 */ /* 0x000fe4000fffe1ff */
[----:B------:R-:W-:Y:S01]  /*6f60*/  UIADD3 UR10, UPT, UPT, -UR11, URZ, URZ ;  /* 0x000000ff0b0a7290 */ /* 0x000fe2000fffe1ff */
[----:B------:R-:W-:Y:S01]  /*6f70*/  @!UP0 UMOV UR4, UR9 ;  /* 0x0000000900048c82 */ /* 0x000fe20008000000 */
[----:B------:R-:W-:Y:S02]  /*6f80*/  UIADD3 UR9, UPT, UPT, -UR6, URZ, URZ ;  /* 0x000000ff06097290 */ /* 0x000fe4000fffe1ff */
[----:B------:R-:W-:Y:S02]  /*6f90*/  @!UP0 USHF.R.U32.HI UR4, URZ, UR43, UR4 ;  /* 0x0000002bff048299 */ /* 0x000fe40008011604 */
[----:B------:R-:W-:Y:S02]  /*6fa0*/  UIMAD UR10, UR40, UR10, UR6 ;  /* 0x0000000a280a72a4 */ /* 0x000fe4000f8e0206 */
[----:B------:R-:W-:Y:S04]  /*6fb0*/  @!UP0 USEL UR4, UR5, UR4, !UP2 ;  /* 0x0000000405048287 */ /* 0x000fe8000d000000 */
[----:B------:R-:W-:Y:S02]  /*6fc0*/  @!UP0 UIMAD UR10, UR7, UR10, UR4 ;  /* 0x0000000a070a82a4 */ /* 0x000fe4000f8e0204 */
[----:B------:R-:W-:Y:S02]  /*6fd0*/  @!UP0 UIADD3 UR11, UPT, UPT, UR11, -UR4, URZ ;  /* 0x800000040b0b8290 */ /* 0x000fe4000fffe0ff */
[----:B------:R-:W-:Y:S02]  /*6fe0*/  UIMAD UR7, UR41, UR8, UR38 ;  /* 0x00000008290772a4 */ /* 0x000fe4000f8e0226 */
[----:B------:R-:W-:Y:S02]  /*6ff0*/  @!UP0 UIMAD UR6, UR11, UR40, UR5 ;  /* 0x000000280b0682a4 */ /* 0x000fe4000f8e0205 */
[----:B------:R-:W-:Y:S01]  /*7000*/  UIMAD UR4, UR50, UR9, UR37 ;  /* 0x00000009320472a4 */ /* 0x000fe2000f8e0225 */
[----:B------:R-:W-:Y:S02]  /*7010*/  @!UP0 UMOV UR5, UR10 ;  /* 0x0000000a00058c82 */ /* 0x000fe40008000000 */
[----:B------:R-:W-:Y:S02]  /*7020*/  UIMAD UR38, UR5, UR41, UR7 ;  /* 0x00000029052672a4 */ /* 0x000fe4000f8e0207 */
[----:B------:R-:W-:Y:S11]  /*7030*/  UIMAD UR37, UR6, UR50, UR4 ;  /* 0x00000032062572a4 */ /* 0x000ff6000f8e0204 */
[----:B------:R-:W-:Y:S01]  /*7040*/  @!UPT UIADD3 URZ, UPT, UPT, URZ, URZ, URZ ;  /* 0x000000fffffff290 */ /* 0x000fe2000fffe0ff */
.L_x_134:
[----:B-1----:R-:W-:Y:S01]  /*7050*/  UISETP.NE.AND UP0, UPT, UR39, 0x1, UPT ;  /* 0x000000012700788c */ /* 0x002fe2000bf05270 */
[----:B------:R-:W-:Y:S10]  /*7060*/  IADD3 R144, PT, PT, R144, 0x1, RZ ;  /* 0x0000000190907810 */ /* 0x000ff40007ffe0ff */
[----:B------:R-:W1:Y:S01]  /*7070*/  @!UP0 LDCU.128 UR12, c[0x0][0xb10] ;  /* 0x00016200ff0c87ac */ /* 0x000e620008000c00 */
[----:B------:R-:W3:Y:S01]  /*7080*/  @!UP0 LDCU UR5, c[0x0][0xb0c] ;  /* 0x00016180ff0587ac */ /* 0x000ee20008000800 */
[----:B------:R-:W4:Y:S01]  /*7090*/  @!UP0 LDCU UR10, c[0x0][0xb20] ;  /* 0x00016400ff0a87ac */ /* 0x000f220008000800 */
[----:B-1----:R-:W-:Y:S02]  /*70a0*/  UIMAD.WIDE.U32 UR8, UR38, UR12, URZ ;  /* 0x0000000c260872a5 */ /* 0x002fe4000f8e00ff */
[----:B------:R-:W-:Y:S02]  /*70b0*/  UIMAD.WIDE.U32 UR6, UR37, UR15, URZ ;  /* 0x0000000f250672a5 */ /* 0x000fe4000f8e00ff */
[----:B------:R-:W-:Y:S03]  /*70c0*/  @!UP0 UISETP.NE.AND UP1, UPT, UR14, 0x1, UPT ;  /* 0x000000010e00888c */ /* 0x000fe6000bf25270 */
[----:B------:R-:W-:Y:S01]  /*70d0*/  @!UP0 UMOV UR4, UR9 ;  /* 0x0000000900048c82 */ /* 0x000fe20008000000 */
[----:B---3--:R-:W-:Y:S02]  /*70e0*/  @!UP0 UISETP.NE.AND UP2, UPT, UR5, 0x1, UPT ;  /* 0x000000010500888c */ /* 0x008fe4000bf45270 */
[----:B------:R-:W-:Y:S01]  /*70f0*/  @!UP0 USHF.R.U32.HI UR4, URZ, UR13, UR4 ;  /* 0x0000000dff048299 */ /* 0x000fe20008011604 */
[----:B------:R-:W-:Y:S02]  /*7100*/  @!UP0 UMOV UR6, UR7 ;  /* 0x0000000700068c82 */ /* 0x000fe40008000000 */
[----:B----4-:R-:W-:Y:S02]  /*7110*/  @!UP0 USHF.R.U32.HI UR6, URZ, UR10, UR6 ;  /* 0x0000000aff068299 */ /* 0x010fe40008011606 */
[----:B------:R-:W-:Y:S02]  /*7120*/  @!UP0 USEL UR7, UR38, UR4, !UP2 ;  /* 0x0000000426078287 */ /* 0x000fe4000d000000 */
[----:B------:R-:W-:Y:S04]  /*7130*/  @!UP0 USEL UR6, UR37, UR6, !UP1 ;  /* 0x0000000625068287 */ /* 0x000fe8000c800000 */
[----:B------:R-:W-:Y:S02]  /*7140*/  @!UP0 UIADD3 UR4, UPT, UPT, -UR7, UR6, URZ ;  /* 0x0000000607048290 */ /* 0x000fe4000fffe1ff */
[----:B------:R-:W-:Y:S02]  /*7150*/  @!UP0 UIADD3 UR6, UPT, UPT, UR7, -UR6, URZ ;  /* 0x8000000607068290 */ /* 0x000fe4000fffe0ff */
[----:B------:R-:W-:Y:S02]  /*7160*/  @!UP0 UIMAD UR38, UR4, UR5, UR38 ;  /* 0x00000005042682a4 */ /* 0x000fe4000f8e0226 */
[----:B------:R-:W-:Y:S02]  /*7170*/  @!UP0 UIMAD UR37, UR6, UR14, UR37 ;  /* 0x0000000e062582a4 */ /* 0x000fe4000f8e0225 */
[----:B------:R-:W-:Y:S09]  /*7180*/  ULOP3.LUT UP0, URZ, UR59, 0x1b0, URZ, 0xc0, !UPT ;  /* 0x000001b03bff7892 */ /* 0x000ff2000f80c0ff */
[----:B------:R-:W-:Y:S05]  /*7190*/  BRA.U !UP0, `(.L_x_135) ;  /* 0x0000000108407547 */ /* 0x000fea000b800000 */
[----:B------:R-:W1:Y:S01]  /*71a0*/  LDCU.64 UR8, c[0x4][0x80] ;  /* 0x01001000ff0877ac */ /* 0x000e620008000a00 */
[----:B------:R-:W-:Y:S01]  /*71b0*/  MOV R3, 0x0 ;  /* 0x0000000000037802 */ /* 0x000fe20000000f00 */
[----:B------:R-:W-:Y:S02]  /*71c0*/  HFMA2 R12, -RZ, RZ, 0, 5.9604644775390625e-08 ;  /* 0x00000001ff0c7431 */ /* 0x000fe400000001ff */
[----:B------:R-:W-:Y:S02]  /*71d0*/  IMAD.MOV.U32 R8, RZ, RZ, 0x70 ;  /* 0x00000070ff087424 */ /* 0x000fe400078e00ff */
[----:B------:R-:W-:Y:S01]  /*71e0*/  IMAD.MOV.U32 R13, RZ, RZ, RZ ;  /* 0x000000ffff0d7224 */ /* 0x000fe200078e00ff */
[----:B------:R-:W3:Y:S01]  /*71f0*/  LDCU.64 UR6, c[0x4][0x88] ;  /* 0x01001100ff0677ac */ /* 0x000ee20008000a00 */
[----:B------:R-:W4:Y:S01]  /*7200*/  LDC.64 R2, c[0x4][R3] ;  /* 0x0100000003027b82 */ /* 0x000f220000000a00 */
[----:B------:R-:W2:Y:S01]  /*7210*/  LDCU.64 UR4, c[0x4][0x8] ;  /* 0x01000100ff0477ac */ /* 0x000ea20008000a00 */
[----:B-1----:R-:W-:Y:S01]  /*7220*/  MOV R5, UR9 ;  /* 0x0000000900057c02 */ /* 0x002fe20008000f00 */
[----:B------:R-:W-:Y:S01]  /*7230*/  IMAD.U32 R4, RZ, RZ, UR8 ;  /* 0x00000008ff047e24 */ /* 0x000fe2000f8e00ff */
[----:B---3--:R-:W-:Y:S01]  /*7240*/  MOV R7, UR7 ;  /* 0x0000000700077c02 */ /* 0x008fe20008000f00 */
[----:B------:R-:W-:Y:S01]  /*7250*/  IMAD.U32 R6, RZ, RZ, UR6 ;  /* 0x00000006ff067e24 */ /* 0x000fe2000f8e00ff */
[----:B--2---:R-:W-:Y:S01]  /*7260*/  MOV R11, UR5 ;  /* 0x00000005000b7c02 */ /* 0x004fe20008000f00 */
[----:B------:R-:W-:Y:S02]  /*7270*/  IMAD.U32 R10, RZ, RZ, UR4 ;  /* 0x00000004ff0a7e24 */ /* 0x000fe4000f8e00ff */
[----:B------:R-:W-:Y:S07]  /*7280*/  LEPC R20, `(.L_x_135) ;  /* 0x000000001014794e */ /* 0x000fee0000000000 */
[----:B----45:R-:W-:Y:S05]  /*7290*/  CALL.ABS.NOINC R2 ;  /* 0x0000000002007343 */ /* 0x030fea0003c00000 */
.L_x_135:
[----:B------:R-:W-:Y:S01]  /*72a0*/  LOP3.LUT P0, RZ, R151, 0x1b0, RZ, 0xc0, !PT ;  /* 0x000001b097ff7812 */ /* 0x000fe2000780c0ff */
[----:B------:R-:W-:Y:S11]  /*72b0*/  BSSY.RECONVERGENT B6, `(.L_x_136) ;  /* 0x0000013000067945 */ /* 0x000ff60003800200 */
[----:B------:R-:W-:Y:S01]  /*72c0*/  @!UPT UIADD3 URZ, UPT, UPT, URZ, URZ, URZ ;  /* 0x000000fffffff290 */ /* 0x000fe2000fffe0ff */
[----:B------:R-:W-:Y:S05]  /*72d0*/  @!P0 BRA `(.L_x_137) ;  /* 0x0000000000408947 */ /* 0x000fea0003800000 */
        /* <DEDUP_REMOVED lines=16> */
.L_x_137:
[----:B------:R-:W-:Y:S05]  /*73e0*/  BSYNC.RECONVERGENT B6 ;  /* 0x0000000000067941 */ /* 0x000fea0003800200 */
.L_x_136:
[----:B------:R-:W-:Y:S01]  /*73f0*/  ISETP.NE.U32.AND P3, PT, R138, RZ, PT ;  /* 0x000000ff8a00720c */ /* 0x000fe20003f65070 */
[----:B------:R-:W-:Y:S01]  /*7400*/  UISETP.NE.AND UP1, UPT, UR60, URZ, UPT ;  /* 0x000000ff3c00728c */ /* 0x000fe2000bf25270 */
[----:B------:R-:W-:Y:S02]  /*7410*/  ISETP.NE.U32.AND P4, PT, R134, RZ, PT ;  /* 0x000000ff8600720c */ /* 0x000fe40003f85070 */
[----:B------:R-:W-:Y:S02]  /*7420*/  ISETP.NE.AND.EX P3, PT, R139, RZ, PT, P3 ;  /* 0x000000ff8b00720c */ /* 0x000fe40003f65330 */
[----:B------:R-:W-:Y:S02]  /*7430*/  PLOP3.LUT P1, PT, PT, PT, PT, 0x8, 0x80 ;  /* 0x000000000080781c */ /* 0x000fe40003f2e170 */
[----:B------:R-:W-:Y:S02]  /*7440*/  PLOP3.LUT P0, PT, PT, PT, UP1, 0x80, 0x8 ;  /* 0x000000000008781c */ /* 0x000fe40003f0f018 */
[----:B------:R-:W-:Y:S02]  /*7450*/  ISETP.NE.AND.EX P4, PT, R135, RZ, PT, P4 ;  /* 0x000000ff8700720c */ /* 0x000fe40003f85340 */
[----:B------:R-:W1:Y:S09]  /*7460*/  @UP1 LDCU.64 UR4, c[0x0][0x888] ;  /* 0x00011100ff0417ac */ /* 0x000e720008000a00 */
[----:B------:R-:W-:Y:S01]  /*7470*/  @P0 PLOP3.LUT P1, PT, P3, PT, PT, 0x80, 0x8 ;  /* 0x000000000008081c */ /* 0x000fe20001f2f070 */
[----:B-1----:R-:W-:Y:S04]  /*7480*/  @UP1 UISETP.NE.U32.AND UP0, UPT, UR4, URZ, UPT ;  /* 0x000000ff0400128c */ /* 0x002fe8000bf05070 */
[----:B------:R-:W-:Y:S04]  /*7490*/  @UP1 UISETP.NE.AND.EX UP0, UPT, UR5, URZ, UPT, UP0 ;  /* 0x000000ff0500128c */ /* 0x000fe8000bf05300 */
[----:B------:R-:W-:Y:S01]  /*74a0*/  @UP1 USEL UR4, URZ, 0xffffffff, UP0 ;  /* 0xffffffffff041887 */ /* 0x000fe20008000000 */
[----:B------:R-:W-:Y:S11]  /*74b0*/  @!P3 BRA `(.L_x_138) ;  /* 0x000000000030b947 */ /* 0x000ff60003800000 */
[----:B------:R-:W-:Y:S01]  /*74c0*/  ISETP.NE.U32.AND P2, PT, R136, RZ, PT ;  /* 0x000000ff8800720c */ /* 0x000fe20003f45070 */
[----:B------:R-:W1:Y:S01]  /*74d0*/  LDCU.64 UR6, c[0x0][0x358] ;  /* 0x00006b00ff0677ac */ /* 0x000e620008000a00 */
[----:B------:R-:W-:Y:S02]  /*74e0*/  IMAD.MOV.U32 R141, RZ, RZ, 0x1 ;  /* 0x00000001ff8d7424 */ /* 0x000fe400078e00ff */
[----:B------:R-:W-:Y:S11]  /*74f0*/  ISETP.NE.AND.EX P2, PT, R137, RZ, PT, P2 ;  /* 0x000000ff8900720c */ /* 0x000ff60003f45320 */
[----:B------:R-:W-:Y:S02]  /*7500*/  @!UPT UIADD3 URZ, UPT, UPT, URZ, URZ, URZ ;  /* 0x000000fffffff290 */ /* 0x000fe4000fffe0ff */
[----:B------:R-:W3:Y:S01]  /*7510*/  @P2 LDC.64 R2, c[0x0][0x888] ;  /* 0x00022200ff022b82 */ /* 0x000ee20000000a00 */
[----:B--2---:R-:W-:Y:S04]  /*7520*/  @P2 IMAD R0, R138, UR36, RZ ;  /* 0x000000248a002c24 */ /* 0x004fe8000f8e02ff */
[----:B---3--:R-:W-:Y:S04]  /*7530*/  @P2 IMAD.WIDE R2, R0, 0x4, R2 ;  /* 0x0000000400022825 */ /* 0x008fe800078e0202 */
[----:B------:R-:W-:Y:S01]  /*7540*/  HFMA2 R0, -RZ, RZ, 0, 5.9604644775390625e-08 ;  /* 0x00000001ff007431 */ /* 0x000fe200000001ff */
[----:B-1---5:R1:W5:Y:S04]  /*7550*/  @P2 LDG.E R71, desc[UR6][R2.64] ;  /* 0x0000000602472981 */ /* 0x022368000c1e1900 */
[----:B------:R-:W-:Y:S01]  /*7560*/  @!P2 PRMT R141, R0, 0x7610, R141 ;  /* 0x00007610008da816 */ /* 0x000fe2000000008d */
[----:B-1----:R-:W3:Y:S06]  /*7570*/  @!P2 LDC R71, c[0x0][0x880] ;  /* 0x00022000ff47ab82 */ /* 0x002eec0000000800 */
.L_x_138:
[----:B------:R-:W-:Y:S05]  /*7580*/  @!P4 BRA `(.L_x_139) ;  /* 0x000000000024c947 */ /* 0x000fea0003800000 */
[----:B------:R-:W-:Y:S01]  /*7590*/  ISETP.NE.U32.AND P2, PT, R132, RZ, PT ;  /* 0x000000ff8400720c */ /* 0x000fe20003f45070 */
[----:B------:R-:W1:Y:S03]  /*75a0*/  LDCU.64 UR6, c[0x0][0x358] ;  /* 0x00006b00ff0677ac */ /* 0x000e660008000a00 */
[----:B------:R-:W-:Y:S11]  /*75b0*/  ISETP.NE.AND.EX P2, PT, R133, RZ, PT, P2 ;  /* 0x000000ff8500720c */ /* 0x000ff60003f45320 */
[----:B------:R-:W-:Y:S02]  /*75c0*/  @!UPT UIADD3 URZ, UPT, UPT, URZ, URZ, URZ ;  /* 0x000000fffffff290 */ /* 0x000fe4000fffe0ff */
[----:B------:R-:W4:Y:S01]  /*75d0*/  @P2 LDC.64 R2, c[0x0][0x8a8] ;  /* 0x00022a00ff022b82 */ /* 0x000f220000000a00 */
[----:B--2---:R-:W-:Y:S04]  /*75e0*/  @P2 IMAD R0, R134, UR36, RZ ;  /* 0x0000002486002c24 */ /* 0x004fe8000f8e02ff */
[----:B----4-:R-:W-:Y:S05]  /*75f0*/  @P2 IMAD.WIDE R2, R0, 0x4, R2 ;  /* 0x0000000400022825 */ /* 0x010fea00078e0202 */
[----:B-1---5:R1:W5:Y:S02]  /*7600*/  @P2 LDG.E R70, desc[UR6][R2.64] ;  /* 0x0000000602462981 */ /* 0x022364000c1e1900 */
[----:B-1----:R-:W4:Y:S02]  /*7610*/  @!P2 LDC R70, c[0x0][0x8a0] ;  /* 0x00022800ff46ab82 */ /* 0x002f240000000800 */
.L_x_139:
[----:B---3-5:R-:W-:Y:S01]  /*7620*/  @P0 FSETP.NEU.AND P4, PT, R71, RZ, PT ;  /* 0x000000ff4700020b */ /* 0x028fe20003f8d000 */
[----:B--2---:R-:W-:Y:S01]  /*7630*/  IMAD.U32 R0, RZ, RZ, UR4 ;  /* 0x00000004ff007e24 */ /* 0x004fe2000f8e00ff */
[----:B------:R-:W-:Y:S01]  /*7640*/  @P0 LOP3.LUT P2, RZ, R141, 0xff, RZ, 0xc0, !PT ;  /* 0x000000ff8dff0812 */ /* 0x000fe2000784c0ff */
[----:B------:R-:W-:Y:S01]  /*7650*/  BSSY B1, `(.L_x_140) ;  /* 0x000003e000017945 */ /* 0x000fe20003800000 */
[----:B------:R-:W-:Y:S02]  /*7660*/  @P0 SEL R2, RZ, 0xffffffff, P4 ;  /* 0xffffffffff020807 */ /* 0x000fe40002000000 */
[----:B------:R-:W-:Y:S02]  /*7670*/  CS2R R18, SRZ ;  /* 0x0000000000127805 */ /* 0x000fe4000001ff00 */
[----:B------:R-:W-:Y:S02]  /*7680*/  LEA R143, R68, UR44, 0x3 ;  /* 0x0000002c448f7c11 */ /* 0x000fe4000f8e18ff */
[----:B------:R-:W-:Y:S02]  /*7690*/  CS2R R16, SRZ ;  /* 0x0000000000107805 */ /* 0x000fe4000001ff00 */
[----:B------:R-:W-:Y:S02]  /*76a0*/  @P1 SEL R2, R0, R2, !P2 ;  /* 0x0000000200021207 */ /* 0x000fe40005000000 */
[----:B------:R-:W-:Y:S02]  /*76b0*/  CS2R R26, SRZ ;  /* 0x00000000001a7805 */ /* 0x000fe4000001ff00 */
[----:B------:R-:W-:Y:S02]  /*76c0*/  SHF.L.U32 R4, R147, 0x1f, RZ ;  /* 0x0000001f93047819 */ /* 0x000fe400000006ff */
[----:B------:R-:W-:Y:S02]  /*76d0*/  CS2R R24, SRZ ;  /* 0x0000000000187805 */ /* 0x000fe4000001ff00 */
[----:B------:R-:W-:Y:S02]  /*76e0*/  @P0 LOP3.LUT R2, R2, 0x1, RZ, 0xc0, !PT ;  /* 0x0000000102020812 */ /* 0x000fe400078ec0ff */
[----:B------:R-:W-:Y:S02]  /*76f0*/  CS2R R30, SRZ ;  /* 0x00000000001e7805 */ /* 0x000fe4000001ff00 */
[----:B------:R-:W-:Y:S02]  /*7700*/  PLOP3.LUT P5, PT, PT, PT, PT, 0x8, 0x80 ;  /* 0x000000000080781c */ /* 0x000fe40003fae170 */
[----:B------:R-:W-:Y:S02]  /*7710*/  CS2R R28, SRZ ;  /* 0x00000000001c7805 */ /* 0x000fe4000001ff00 */
[----:B------:R-:W-:Y:S01]  /*7720*/  ISETP.NE.U32.OR P1, PT, R2, 0x1, !P0 ;  /* 0x000000010200780c */ /* 0x000fe20004725470 */
[----:B------:R-:W-:Y:S01]  /*7730*/  IMAD R2, R68, 0x40, R69 ;  /* 0x0000004044027824 */ /* 0x000fe200078e0245 */
[----:B------:R-:W-:Y:S02]  /*7740*/  CS2R R34, SRZ ;  /* 0x0000000000227805 */ /* 0x000fe4000001ff00 */
[----:B------:R-:W-:Y:S09]  /*7750*/  CS2R R32, SRZ ;  /* 0x0000000000207805 */ /* 0x000ff2000001ff00 */
[----:B------:R-:W-:Y:S04]  /*7760*/  @P1 SHF.L.U32 R0, R145, 0x1f, RZ ;  /* 0x0000001f91001819 */ /* 0x000fe800000006ff */
[----:B------:R-:W1:Y:S01]  /*7770*/  @P1 SYNCS.PHASECHK.TRANS64.TRYWAIT P0, [UR44+0x290], R0 ;  /* 0x00029000ff0015a7 */ /* 0x000e62000800112c */
[----:B------:R2:W3:Y:S01]  /*7780*/  SYNCS.PHASECHK.TRANS64.TRYWAIT P4, [R143+URZ+0x2d0], R4 ;  /* 0x0002d0048f0075a7 */ /* 0x0004e200080811ff */
[----:B-1----:R-:W-:Y:S01]  /*7790*/  @P1 PLOP3.LUT P5, PT, P0, PT, PT, 0x8, 0x80 ;  /* 0x000000000080181c */ /* 0x002fe200007ae170 */
[----:B------:R-:W-:Y:S01]  /*77a0*/  @!UPT UIADD3 URZ, UPT, UPT, URZ, URZ, URZ ;  /* 0x000000fffffff290 */ /* 0x000fe2000fffe0ff */
[----:B--23--:R-:W-:Y:S11]  /*77b0*/  @!P1 BRA `(.L_x_141) ;  /* 0x00000000009c9947 */ /* 0x00cff60003800000 */
[----:B------:R-:W-:Y:S01]  /*77c0*/  ISETP.NE.U32.AND P0, PT, RZ, UR56, PT ;  /* 0x00000038ff007c0c */ /* 0x000fe2000bf05070 */
[----:B------:R-:W-:Y:S01]  /*77d0*/  BSSY B0, `(.L_x_142) ;  /* 0x0000016000007945 */ /* 0x000fe20003800000 */
[----:B------:R-:W-:Y:S02]  /*77e0*/  FSETP.NEU.AND P2, PT, R71, RZ, PT ;  /* 0x000000ff4700720b */ /* 0x000fe40003f4d000 */
[----:B------:R-:W-:Y:S02]  /*77f0*/  CS2R R34, SRZ ;  /* 0x0000000000227805 */ /* 0x000fe4000001ff00 */
[----:B------:R-:W-:Y:S02]  /*7800*/  ISETP.NE.AND.EX P0, PT, RZ, UR57, PT, P0 ;  /* 0x00000039ff007c0c */ /* 0x000fe4000bf05300 */
[----:B------:R-:W-:Y:S02]  /*7810*/  CS2R R32, SRZ ;  /* 0x0000000000207805 */ /* 0x000fe4000001ff00 */
[----:B------:R-:W-:Y:S02]  /*7820*/  LOP3.LUT P1, RZ, R141, 0xff, RZ, 0xc0, !PT ;  /* 0x000000ff8dff7812 */ /* 0x000fe4000782c0ff */
[----:B------:R-:W-:Y:S02]  /*7830*/  CS2R R30, SRZ ;  /* 0x00000000001e7805 */ /* 0x000fe4000001ff00 */
[----:B------:R-:W-:Y:S02]  /*7840*/  SEL R0, RZ, 0xffffffff, P2 ;  /* 0xffffffffff007807 */ /* 0x000fe40001000000 */
[----:B------:R-:W-:Y:S02]  /*7850*/  CS2R R28, SRZ ;  /* 0x00000000001c7805 */ /* 0x000fe4000001ff00 */
[----:B------:R-:W-:Y:S02]  /*7860*/  SEL R3, RZ, 0xffffffff, P0 ;  /* 0xffffffffff037807 */ /* 0x000fe40000000000 */
[----:B------:R-:W-:Y:S02]  /*7870*/  CS2R R26, SRZ ;  /* 0x00000000001a7805 */ /* 0x000fe4000001ff00 */
[----:B------:R-:W-:Y:S02]  /*7880*/  CS2R R24, SRZ ;  /* 0x0000000000187805 */ /* 0x000fe4000001ff00 */
[----:B------:R-:W-:Y:S02]  /*7890*/  CS2R R18, SRZ ;  /* 0x0000000000127805 */ /* 0x000fe4000001ff00 */
[----:B------:R-:W-:Y:S02]  /*78a0*/  @P3 SEL R0, R3, R0, !P1 ;  /* 0x0000000003003207 */ /* 0x000fe40004800000 */
[----:B------:R-:W-:Y:S02]  /*78b0*/  CS2R R16, SRZ ;  /* 0x0000000000107805 */ /* 0x000fe4000001ff00 */
[----:B------:R-:W-:Y:S04]  /*78c0*/  LOP3.LUT R0, R0, 0x1, RZ, 0xc0, !PT ;  /* 0x0000000100007812 */ /* 0x000fe800078ec0ff */
[----:B------:R-:W-:Y:S01]  /*78d0*/  ISETP.NE.U32.AND P0, PT, R0, 0x1, PT ;  /* 0x000000010000780c */ /* 0x000fe20003f05070 */
[----:B------:R-:W-:Y:S01]  /*78e0*/  @!UPT UIADD3 URZ, UPT, UPT, URZ, URZ, URZ ;  /* 0x000000fffffff290 */ /* 0x000fe2000fffe0ff */
[----:B------:R-:W-:Y:S11]  /*78f0*/  @!P5 BRA `(.L_x_143) ;  /* 0x00000000000cd947 */ /* 0x000ff60003800000 */
[----:B------:R-:W-:Y:S04]  /*7900*/  SHF.L.U32 R3, R145, 0x1f, RZ ;  /* 0x0000001f91037819 */ /* 0x000fe800000006ff */
[----:B------:R-:W1:Y:S02]  /*7910*/  SYNCS.PHASECHK.TRANS64.TRYWAIT P1, [UR44+0x290], R3 ;  /* 0x00029003ff0075a7 */ /* 0x000e64000802112c */
[----:B-1----:R-:W-:Y:S05]  /*7920*/  @!P1 BRA `(.L_x_144) ;  /* 0x0000002c00289947 */ /* 0x002fea0003800000 */
.L_x_143:
[----:B------:R-:W-:Y:S05]  /*7930*/  BSYNC B0 ;  /* 0x0000000000007941 */ /* 0x000fea0003800000 */
.L_x_142:
[----:B------:R2:W3:Y:S01]  /*7940*/  @P0 LDS.128 R32, [R140+UR44+0x400] ;  /* 0x0004002c8c200984 */ /* 0x0004e20008000c00 */
[----:B------:R-:W5:Y:S01]  /*7950*/  S2UR UR5, SR_CgaCtaId ;  /* 0x00000000000579c3 */ /* 0x000f620000008800 */
[----:B------:R-:W-:Y:S01]  /*7960*/  UIADD3 UR4, UPT, UPT, UR44, 0x298, URZ ;  /* 0x000002982c047890 */ /* 0x000fe2000fffe0ff */
[----:B------:R-:W-:Y:S01]  /*7970*/  LOP3.LUT R145, R145, 0x1, RZ, 0x3c, !PT ;  /* 0x0000000191917812 */ /* 0x000fe200078e3cff */
[----:B------:R2:W1:Y:S04]  /*7980*/  @P0 LDS.128 R28, [R150+0x10] ;  /* 0x00001000961c0984 */ /* 0x0004680000000c00 */
[----:B------:R2:W1:Y:S04]  /*7990*/  @P0 LDS.128 R24, [R149+0x20] ;  /* 0x0000200095180984 */ /* 0x0004680000000c00 */
[----:B------:R2:W1:Y:S01]  /*79a0*/  @P0 LDS.128 R16, [R148+0x30] ;  /* 0x0000300094100984 */ /* 0x0004620000000c00 */
[----:B------:R-:W-:Y:S01]  /*79b0*/  @!PT LDS RZ, [RZ] ;  /* 0x00000000fffff984 */ /* 0x000fe20000000800 */
[----:B------:R-:W-:Y:S01]  /*79c0*/  @!PT LDS RZ, [RZ] ;  /* 0x00000000fffff984 */ /* 0x000fe20000000800 */
[----:B------:R-:W-:Y:S01]  /*79d0*/  @!PT LDS RZ, [RZ] ;  /* 0x00000000fffff984 */ /* 0x000fe20000000800 */
[----:B------:R-:W-:Y:S01]  /*79e0*/  @!PT LDS RZ, [RZ] ;  /* 0x00000000fffff984 */ /* 0x000fe20000000800 */
[----:B------:R4:W-:Y:S06]  /*79f0*/  MEMBAR.ALL.CTA ;  /* 0x0000000000007992 */ /* 0x0009ec0000008000 */
[----:B----4-:R-:W4:Y:S01]  /*7a00*/  FENCE.VIEW.ASYNC.S ;  /* 0x00000000000073c6 */ /* 0x010f220000000000 */
[----:B-----5:R-:W-:Y:S09]  /*7a10*/  UPRMT UR4, UR5, 0x654, UR4 ;  /* 0x0000065405047896 */ /* 0x020ff20008000004 */
[----:B----4-:R-:W-:Y:S03]  /*7a20*/  SYNCS.ARRIVE.TRANS64.RED.A1T0 RZ, [UR4], RZ ;  /* 0x000000ffffff79a7 */ /* 0x010fe60008100404 */
.L_x_141:
[----:B------:R-:W-:Y:S05]  /*7a30*/  BSYNC B1 ;  /* 0x0000000000017941 */ /* 0x000fea0003800000 */
.L_x_140:
[----:B-1----:R-:W-:Y:S04]  /*7a40*/  SHF.R.U32.HI R0, RZ, 0x15, R2 ;  /* 0x00000015ff007819 */ /* 0x002fe80000011602 */
[----:B------:R-:W-:Y:S01]  /*7a50*/  LOP3.LUT P0, RZ, R0, 0x3, R142, 0x48, !PT ;  /* 0x0000000300ff7812 */ /* 0x000fe2000780488e */
[----:B------:R-:W-:Y:S01]  /*7a60*/  @!UPT UIADD3 URZ, UPT, UPT, URZ, URZ, URZ ;  /* 0x000000fffffff290 */ /* 0x000fe2000fffe0ff */
[----:B------:R-:W-:Y:S11]  /*7a70*/  @P4 BRA `(.L_x_145) ;  /* 0x0000000000084947 */ /* 0x000ff60003800000 */
[----:B------:R-:W1:Y:S02]  /*7a80*/  SYNCS.PHASECHK.TRANS64.TRYWAIT P1, [R143+URZ+0x2d0], R4 ;  /* 0x0002d0048f0075a7 */ /* 0x000e6400080211ff */
[----:B-1----:R-:W-:Y:S05]  /*7a90*/  @!P1 BRA `(.L_x_146) ;  /* 0x0000002800e49947 */ /* 0x002fea0003800000 */
.L_x_145:
[----:B------:R-:W-:Y:S05]  /*7aa0*/  @!P0 BRA `(.L_x_147) ;  /* 0x0000000000408947 */ /* 0x000fea0003800000 */
[----:B------:R-:W1:Y:S01]  /*7ab0*/  LDCU.64 UR8, c[0x4][0x70] ;  /* 0x01000e00ff0877ac */ /* 0x000e620008000a00 */
[----:B------:R-:W-:Y:S01]  /*7ac0*/  MOV R15, 0x0 ;  /* 0x00000000000f7802 */ /* 0x000fe20000000f00 */
[----:B------:R-:W-:Y:S02]  /*7ad0*/  HFMA2 R12, -RZ, RZ, 0, 5.9604644775390625e-08 ;  /* 0x00000001ff0c7431 */ /* 0x000fe400000001ff */
[----:B------:R-:W-:Y:S02]  /*7ae0*/  IMAD.MOV.U32 R8, RZ, RZ, 0x192 ;  /* 0x00000192ff087424 */ /* 0x000fe400078e00ff */
[----:B------:R-:W-:Y:S01]  /*7af0*/  IMAD.MOV.U32 R13, RZ, RZ, RZ ;  /* 0x000000ffff0d7224 */ /* 0x000fe200078e00ff */
[----:B------:R-:W5:Y:S01]  /*7b00*/  LDCU.64 UR6, c[0x4][0x78] ;  /* 0x01000f00ff0677ac */ /* 0x000f620008000a00 */
[----:B------:R-:W2:Y:S01]  /*7b10*/  LDC.64 R14, c[0x4][R15] ;  /* 0x010000000f0e7b82 */ /* 0x000ea20000000a00 */
[----:B------:R-:W3:Y:S01]  /*7b20*/  LDCU.64 UR4, c[0x4][0x10] ;  /* 0x01000200ff0477ac */ /* 0x000ee20008000a00 */
[----:B-1----:R-:W-:Y:S01]  /*7b30*/  MOV R5, UR9 ;  /* 0x0000000900057c02 */ /* 0x002fe20008000f00 */
[----:B------:R-:W-:Y:S01]  /*7b40*/  IMAD.U32 R4, RZ, RZ, UR8 ;  /* 0x00000008ff047e24 */ /* 0x000fe2000f8e00ff */
[----:B-----5:R-:W-:Y:S01]  /*7b50*/  MOV R7, UR7 ;  /* 0x0000000700077c02 */ /* 0x020fe20008000f00 */
[----:B------:R-:W-:Y:S01]  /*7b60*/  IMAD.U32 R6, RZ, RZ, UR6 ;  /* 0x00000006ff067e24 */ /* 0x000fe2000f8e00ff */
[----:B---3--:R-:W-:Y:S01]  /*7b70*/  MOV R11, UR5 ;  /* 0x00000005000b7c02 */ /* 0x008fe20008000f00 */
[----:B------:R-:W-:Y:S02]  /*7b80*/  IMAD.U32 R10, RZ, RZ, UR4 ;  /* 0x00000004ff0a7e24 */ /* 0x000fe4000f8e00ff */
[----:B------:R-:W-:Y:S07]  /*7b90*/  LEPC R20, `(.L_x_147) ;  /* 0x000000001014794e */ /* 0x000fee0000000000 */
[----:B--2-4-:R-:W-:Y:S05]  /*7ba0*/  CALL.ABS.NOINC R14 ;  /* 0x000000000e007343 */ /* 0x014fea0003c00000 */
.L_x_147:
[----:B------:R-:W-:Y:S01]  /*7bb0*/  LOP3.LUT P0, RZ, R131, 0x60, RZ, 0xc0, !PT ;  /* 0x0000006083ff7812 */ /* 0x000fe2000780c0ff */
[----:B------:R-:W-:Y:S05]  /*7bc0*/  WARPSYNC.ALL ;  /* 0x0000000000007948 */ /* 0x000fea0003800000 */
[----:B------:R-:W-:Y:S01]  /*7bd0*/  R2UR UR4, R2 ;  /* 0x00000000020472ca */ /* 0x000fe200000e0000 */
[----:B------:R-:W-:Y:S01]  /*7be0*/  BSSY.RECONVERGENT B0, `(.L_x_148) ;  /* 0x000011f000007945 */ /* 0x000fe20003800200 */
[----:B---3--:R-:W-:Y:S02]  /*7bf0*/  F2FP.F16.E4M3.UNPACK_B R2, R32 ;  /* 0x00000020ff02723e */ /* 0x008fe400020006ff */
[-C--:B------:R-:W-:Y:S02]  /*7c00*/  F2FP.F16.E4M3.UNPACK_B R21, R33.reuse ;  /* 0x00000021ff15723e */ /* 0x080fe400020006ff */
[----:B------:R-:W-:Y:S01]  /*7c10*/  F2FP.F16.E4M3.UNPACK_B R12, R28 ;  /* 0x0000001cff0c723e */ /* 0x000fe200020006ff */
[----:B------:R-:W-:Y:S01]  /*7c20*/  HADD2.F32 R0, -RZ, R2.H0_H0 ;  /* 0x20000002ff007230 */ /* 0x000fe20000004100 */
[----:B------:R-:W-:Y:S01]  /*7c30*/  F2FP.F16.E4M3.UNPACK_B R32, R32.H1 ;  /* 0x00000020ff20723e */ /* 0x000fe200030006ff */
[--C-:B------:R-:W-:Y:S01]  /*7c40*/  HADD2.F32 R73, -RZ, R21.reuse.H0_H0 ;  /* 0x20000015ff497230 */ /* 0x100fe20000004100 */
[----:B------:R-:W-:Y:S01]  /*7c50*/  F2FP.F16.E4M3.UNPACK_B R33, R33.H1 ;  /* 0x00000021ff21723e */ /* 0x000fe200030006ff */
[----:B------:R-:W-:Y:S01]  /*7c60*/  HADD2.F32 R74, -RZ, R21.H1_H1 ;  /* 0x30000015ff4a7230 */ /* 0x000fe20000004100 */
[-C--:B------:R-:W-:Y:S01]  /*7c70*/  F2FP.F16.E4M3.UNPACK_B R20, R34.reuse ;  /* 0x00000022ff14723e */ /* 0x080fe200020006ff */
[--C-:B------:R-:W-:Y:S01]  /*7c80*/  HADD2.F32 R3, -RZ, R32.reuse.H0_H0 ;  /* 0x20000020ff037230 */ /* 0x100fe20000004100 */
[----:B------:R-:W-:Y:S01]  /*7c90*/  F2FP.F16.E4M3.UNPACK_B R15, R34.H1 ;  /* 0x00000022ff0f723e */ /* 0x000fe200030006ff */
[----:B------:R-:W-:Y:S01]  /*7ca0*/  HADD2.F32 R72, -RZ, R32.H1_H1 ;  /* 0x30000020ff487230 */ /* 0x000fe20000004100 */
[-C--:B------:R-:W-:Y:S01]  /*7cb0*/  F2FP.F16.E4M3.UNPACK_B R14, R35.reuse ;  /* 0x00000023ff0e723e */ /* 0x080fe200020006ff */
[--C-:B------:R-:W-:Y:S01]  /*7cc0*/  HADD2.F32 R75, -RZ, R33.reuse.H0_H0 ;  /* 0x20000021ff4b7230 */ /* 0x100fe20000004100 */
[----:B------:R-:W-:Y:S01]  /*7cd0*/  F2FP.F16.E4M3.UNPACK_B R13, R35.H1 ;  /* 0x00000023ff0d723e */ /* 0x000fe200030006ff */
[----:B------:R-:W-:Y:S01]  /*7ce0*/  HADD2.F32 R76, -RZ, R33.H1_H1 ;  /* 0x30000021ff4c7230 */ /* 0x000fe20000004100 */
[----:B------:R-:W-:Y:S01]  /*7cf0*/  F2FP.F16.E4M3.UNPACK_B R28, R28.H1 ;  /* 0x0000001cff1c723e */ /* 0x000fe200030006ff */
[--C-:B------:R-:W-:Y:S01]  /*7d00*/  HADD2.F32 R77, -RZ, R20.reuse.H0_H0 ;  /* 0x20000014ff4d7230 */ /* 0x100fe20000004100 */
[-C--:B------:R-:W-:Y:S01]  /*7d10*/  F2FP.F16.E4M3.UNPACK_B R11, R29.reuse ;  /* 0x0000001dff0b723e */ /* 0x080fe200020006ff */
        /* <DEDUP_REMOVED lines=43> */
[----:B------:R-:W-:Y:S01]  /*7fd0*/  IADD3 R143, PT, PT, R143, 0x2f0, RZ ;  /* 0x000002f08f8f7810 */ /* 0x000fe20007ffe0ff */
[----:B------:R-:W-:Y:S01]  /*7fe0*/  HADD2.F32 R100, -RZ, R6.H1_H1 ;  /* 0x30000006ff647230 */ /* 0x000fe20000004100 */
[----:B------:R-:W-:Y:S01]  /*7ff0*/  IADD3 R68, PT, PT, R68, 0x1, RZ ;  /* 0x0000000144447810 */ /* 0x000fe20007ffe0ff */
[--C-:B------:R-:W-:Y:S01]  /*8000*/  HADD2.F32 R101, -RZ, R5.reuse.H0_H0 ;  /* 0x20000005ff657230 */ /* 0x100fe20000004100 */
[----:B------:R-:W-:Y:S01]  /*8010*/  LOP3.LUT R143, R143, 0xfefffff8, RZ, 0xc0, !PT ;  /* 0xfefffff88f8f7812 */ /* 0x000fe200078ec0ff */
[----:B------:R-:W-:Y:S02]  /*8020*/  HADD2.F32 R102, -RZ, R5.H1_H1 ;  /* 0x30000005ff667230 */ /* 0x000fe40000004100 */
[--C-:B------:R-:W-:Y:S02]  /*8030*/  HADD2.F32 R103, -RZ, R4.reuse.H0_H0 ;  /* 0x20000004ff677230 */ /* 0x100fe40000004100 */
[----:B------:R-:W-:Y:S02]  /*8040*/  HADD2.F32 R104, -RZ, R4.H1_H1 ;  /* 0x30000004ff687230 */ /* 0x000fe40000004100 */
[----:B------:R-:W1:Y:S01]  /*8050*/  LDTM.x64 R4, tmem[UR4] ;  /* 0x00000004000479ee */ /* 0x000e620008340000 */
[----:B------:R-:W-:Y:S01]  /*8060*/  NOP ;  /* 0x0000000000007918 */ /* 0x000fe20000000000 */
[----:B-1----:R1:W-:Y:S01]  /*8070*/  SYNCS.ARRIVE.TRANS64.RED.A1T0 RZ, [R143+URZ], RZ ;  /* 0x000000ff8fff79a7 */ /* 0x0023e200081004ff */
[----:B------:R-:W-:Y:S02]  /*8080*/  HADD2.F32 R2, -RZ, R2.H1_H1 ;  /* 0x30000002ff027230 */ /* 0x000fe40000004100 */
[--C-:B------:R-:W-:Y:S02]  /*8090*/  HADD2.F32 R105, -RZ, R106.reuse.H0_H0 ;  /* 0x2000006aff697230 */ /* 0x100fe40000004100 */
        /* <DEDUP_REMOVED lines=9> */
[C---:B----4-:R-:W-:Y:S01]  /*8130*/  FMUL R4, R70.reuse, R4 ;  /* 0x0000000446047220 */ /* 0x050fe20000400000 */
[C---:B------:R-:W-:Y:S01]  /*8140*/  FMUL R5, R70.reuse, R5 ;  /* 0x0000000546057220 */ /* 0x040fe20000400000 */
[C---:B------:R-:W-:Y:S01]  /*8150*/  FMUL R8, R70.reuse, R8 ;  /* 0x0000000846087220 */ /* 0x040fe20000400000 */
[C---:B------:R-:W-:Y:S01]  /*8160*/  FMUL R9, R70.reuse, R9 ;  /* 0x0000000946097220 */ /* 0x040fe20000400000 */
[C---:B------:R-:W-:Y:S01]  /*8170*/  FFMA R4, R71.reuse, R0, R4 ;  /* 0x0000000047047223 */ /* 0x040fe20000000004 */
[C---:B------:R-:W-:Y:S01]  /*8180*/  FFMA R5, R71.reuse, R2, R5 ;  /* 0x0000000247057223 */ /* 0x040fe20000000005 */
[C---:B------:R-:W-:Y:S01]  /*8190*/  FMUL R12, R70.reuse, R12 ;  /* 0x0000000c460c7220 */ /* 0x040fe20000400000 */
[C---:B------:R-:W-:Y:S01]  /*81a0*/  FMUL R13, R70.reuse, R13 ;  /* 0x0000000d460d7220 */ /* 0x040fe20000400000 */
[C---:B------:R-:W-:Y:S01]  /*81b0*/  FMUL R0, R70.reuse, R16 ;  /* 0x0000001046007220 */ /* 0x040fe20000400000 */
[C---:B------:R-:W-:Y:S01]  /*81c0*/  FMUL R2, R70.reuse, R17 ;  /* 0x0000001146027220 */ /* 0x040fe20000400000 */
[C---:B------:R-:W-:Y:S01]  /*81d0*/  FMUL R17, R70.reuse, R24 ;  /* 0x0000001846117220 */ /* 0x040fe20000400000 */
[--C-:B------:R-:W-:Y:S02]  /*81e0*/  HADD2.F32 R125, -RZ, R126.reuse.H0_H0 ;  /* 0x2000007eff7d7230 */ /* 0x100fe40000004100 */
[C---:B------:R-:W-:Y:S01]  /*81f0*/  FMUL R6, R70.reuse, R6 ;  /* 0x0000000646067220 */ /* 0x040fe20000400000 */
[----:B------:R-:W-:Y:S02]  /*8200*/  HADD2.F32 R126, -RZ, R126.H1_H1 ;  /* 0x3000007eff7e7230 */ /* 0x000fe40000004100 */
[C---:B------:R-:W-:Y:S01]  /*8210*/  FMUL R7, R70.reuse, R7 ;  /* 0x0000000746077220 */ /* 0x040fe20000400000 */
[C---:B------:R-:W-:Y:S01]  /*8220*/  FMUL R10, R70.reuse, R10 ;  /* 0x0000000a460a7220 */ /* 0x040fe20000400000 */
[C---:B------:R-:W-:Y:S01]  /*8230*/  FFMA R6, R71.reuse, R3, R6 ;  /* 0x0000000347067223 */ /* 0x040fe20000000006 */
[C---:B------:R-:W-:Y:S01]  /*8240*/  FMUL R11, R70.reuse, R11 ;  /* 0x0000000b460b7220 */ /* 0x040fe20000400000 */
[C---:B------:R-:W-:Y:S01]  /*8250*/  FFMA R7, R71.reuse, R72, R7 ;  /* 0x0000004847077223 */ /* 0x040fe20000000007 */
[C---:B------:R-:W-:Y:S01]  /*8260*/  FFMA R8, R71.reuse, R73, R8 ;  /* 0x0000004947087223 */ /* 0x040fe20000000008 */
[C---:B------:R-:W-:Y:S01]  /*8270*/  FFMA R9, R71.reuse, R74, R9 ;  /* 0x0000004a47097223 */ /* 0x040fe20000000009 */
[C---:B------:R-:W-:Y:S01]  /*8280*/  FFMA R10, R71.reuse, R75, R10 ;  /* 0x0000004b470a7223 */ /* 0x040fe2000000000a */
[C---:B------:R-:W-:Y:S01]  /*8290*/  FFMA R11, R71.reuse, R76, R11 ;  /* 0x0000004c470b7223 */ /* 0x040fe2000000000b */
[C---:B------:R-:W-:Y:S01]  /*82a0*/  FFMA R12, R71.reuse, R77, R12 ;  /* 0x0000004d470c7223 */ /* 0x040fe2000000000c */
[----:B------:R-:W-:Y:S01]  /*82b0*/  FFMA R13, R71, R78, R13 ;  /* 0x0000004e470d7223 */ /* 0x000fe2000000000d */
[----:B------:R-:W-:Y:S01]  /*82c0*/  F2FP.SATFINITE.E4M3.F32.PACK_AB_MERGE_C R76, R7, R6, RZ ;  /* 0x00000006074c723e */ /* 0x000fe200048070ff */
[--C-:B------:R-:W-:Y:S02]  /*82d0*/  HADD2.F32 R74, -RZ, R129.reuse.H0_H0 ;  /* 0x20000081ff4a7230 */ /* 0x100fe40000004100 */
[C---:B------:R-:W-:Y:S01]  /*82e0*/  FMUL R7, R70.reuse, R20 ;  /* 0x0000001446077220 */ /* 0x040fe20000400000 */
[----:B------:R-:W-:Y:S01]  /*82f0*/  HADD2.F32 R75, -RZ, R129.H1_H1 ;  /* 0x30000081ff4b7230 */ /* 0x000fe20000004100 */
[----:B------:R-:W-:Y:S01]  /*8300*/  F2FP.SATFINITE.E4M3.F32.PACK_AB_MERGE_C R129, R11, R10, RZ ;  /* 0x0000000a0b81723e */ /* 0x000fe200048070ff */
        /* <DEDUP_REMOVED lines=12> */
[----:B------:R-:W-:Y:S01]  /*83d0*/  FFMA R3, R71, R83, R3 ;  /* 0x0000005347037223 */ /* 0x000fe20000000003 */
[C---:B------:R-:W-:Y:S01]  /*83e0*/  FMUL R25, R70.reuse, R32 ;  /* 0x0000002046197220 */ /* 0x040fe20000400000 */
[----:B------:R-:W-:Y:S01]  /*83f0*/  F2FP.SATFINITE.E4M3.F32.PACK_AB_MERGE_C R14, R15, R14, RZ ;  /* 0x0000000e0f0e723e */ /* 0x000fe200048070ff */
[C---:B------:R-:W-:Y:S01]  /*8400*/  FMUL R6, R70.reuse, R19 ;  /* 0x0000001346067220 */ /* 0x040fe20000400000 */
[C---:B------:R-:W-:Y:S01]  /*8410*/  FMUL R11, R70.reuse, R22 ;  /* 0x00000016460b7220 */ /* 0x040fe20000400000 */
[C---:B------:R-:W-:Y:S01]  /*8420*/  FMUL R22, R70.reuse, R29 ;  /* 0x0000001d46167220 */ /* 0x040fe20000400000 */
[C---:B------:R-:W-:Y:S01]  /*8430*/  FMUL R29, R70.reuse, R36 ;  /* 0x00000024461d7220 */ /* 0x040fe20000400000 */
[C---:B------:R-:W-:Y:S01]  /*8440*/  FFMA R6, R71.reuse, R84, R6 ;  /* 0x0000005447067223 */ /* 0x040fe20000000006 */
[C---:B------:R-:W-:Y:S01]  /*8450*/  FFMA R7, R71.reuse, R85, R7 ;  /* 0x0000005547077223 */ /* 0x040fe20000000007 */
[C---:B------:R-:W-:Y:S01]  /*8460*/  FFMA R10, R71.reuse, R86, R10 ;  /* 0x00000056470a7223 */ /* 0x040fe2000000000a */
[C---:B------:R-:W-:Y:S01]  /*8470*/  FFMA R11, R71.reuse, R87, R11 ;  /* 0x00000057470b7223 */ /* 0x040fe2000000000b */
[----:B------:R-:W-:Y:S01]  /*8480*/  FMUL R16, R70, R23 ;  /* 0x0000001746107220 */ /* 0x000fe20000400000 */
[----:B------:R-:W-:Y:S01]  /*8490*/  F2FP.SATFINITE.E4M3.F32.PACK_AB_MERGE_C R3, R6, R3, RZ ;  /* 0x000000030603723e */ /* 0x000fe200048070ff */
        /* <DEDUP_REMOVED lines=10> */
[----:B------:R-:W-:Y:S01]  /*8540*/  FMUL R30, R70, R37 ;  /* 0x00000025461e7220 */ /* 0x000fe20000400000 */
[----:B------:R-:W-:Y:S01]  /*8550*/  F2FP.SATFINITE.E4M3.F32.PACK_AB_MERGE_C R16, R10, R7, R16 ;  /* 0x000000070a10723e */ /* 0x000fe20004807010 */
        /* <DEDUP_REMOVED lines=23> */
[----:B------:R-:W-:Y:S01]  /*86d0*/  FFMA R31, R71, R103, R31 ;  /* 0x00000067471f7223 */ /* 0x000fe2000000001f */
[----:B------:R-:W-:Y:S01]  /*86e0*/  FMUL R45, R70, R52 ;  /* 0x00000034462d7220 */ /* 0x000fe20000400000 */
[----:B------:R-:W-:Y:S01]  /*86f0*/  F2FP.SATFINITE.E4M3.F32.PACK_AB_MERGE_C R19, R28, R27, RZ ;  /* 0x0000001b1c13723e */ /* 0x000fe200048070ff */
[C---:B------:R-:W-:Y:S01]  /*8700*/  FMUL R52, R70.reuse, R59 ;  /* 0x0000003b46347220 */ /* 0x040fe20000400000 */
[C---:B------:R-:W-:Y:S01]  /*8710*/  FMUL R59, R70.reuse, R66 ;  /* 0x00000042463b7220 */ /* 0x040fe20000400000 */
[----:B------:R-:W-:Y:S01]  /*8720*/  F2FP.SATFINITE.E4M3.F32.PACK_AB_MERGE_C R66, R13, R12, R14 ;  /* 0x0000000c0d42723e */ /* 0x000fe2000480700e */
[----:B------:R-:W-:Y:S01]  /*8730*/  FMUL R32, R70, R39 ;  /* 0x0000002746207220 */ /* 0x000fe20000400000 */
[--C-:B------:R-:W-:Y:S01]  /*8740*/  HADD2.F32 R107, -RZ, R108.reuse.H0_H0 ;  /* 0x2000006cff6b7230 */ /* 0x100fe20000004100 */
[----:B------:R-:W-:Y:S01]  /*8750*/  F2FP.SATFINITE.E4M3.F32.PACK_AB_MERGE_C R19, R26, R25, R19 ;  /* 0x000000191a13723e */ /* 0x000fe20004807013 */
[----:B------:R-:W-:Y:S02]  /*8760*/  HADD2.F32 R108, -RZ, R108.H1_H1 ;  /* 0x3000006cff6c7230 */ /* 0x000fe40000004100 */
[C---:B------:R-:W-:Y:S01]  /*8770*/  FFMA R32, R71.reuse, R104, R32 ;  /* 0x0000006847207223 */ /* 0x040fe20000000020 */
[C---:B------:R-:W-:Y:S01]  /*8780*/  FFMA R33, R71.reuse, R105, R33 ;  /* 0x0000006947217223 */ /* 0x040fe20000000021 */
[C---:B------:R-:W-:Y:S01]  /*8790*/  FFMA R34, R71.reuse, R106, R34 ;  /* 0x0000006a47227223 */ /* 0x040fe20000000022 */
[C---:B------:R-:W-:Y:S01]  /*87a0*/  FMUL R35, R70.reuse, R42 ;  /* 0x0000002a46237220 */ /* 0x040fe20000400000 */
[----:B------:R-:W-:Y:S01]  /*87b0*/  FMUL R42, R70, R49 ;  /* 0x00000031462a7220 */ /* 0x000fe20000400000 */
[----:B------:R-:W-:Y:S01]  /*87c0*/  F2FP.SATFINITE.E4M3.F32.PACK_AB_MERGE_C R32, R32, R31, RZ ;  /* 0x0000001f2020723e */ /* 0x000fe200048070ff */
[C---:B------:R-:W-:Y:S01]  /*87d0*/  FMUL R49, R70.reuse, R56 ;  /* 0x0000003846317220 */ /* 0x040fe20000400000 */
[C---:B------:R-:W-:Y:S01]  /*87e0*/  FMUL R36, R70.reuse, R43 ;  /* 0x0000002b46247220 */ /* 0x040fe20000400000 */
[--C-:B------:R-:W-:Y:S02]  /*87f0*/  HADD2.F32 R111, -RZ, R112.reuse.H0_H0 ;  /* 0x20000070ff6f7230 */ /* 0x100fe40000004100 */
[C---:B------:R-:W-:Y:S01]  /*8800*/  FFMA R35, R71.reuse, R107, R35 ;  /* 0x0000006b47237223 */ /* 0x040fe20000000023 */
[----:B------:R-:W-:Y:S02]  /*8810*/  HADD2.F32 R112, -RZ, R112.H1_H1 ;  /* 0x30000070ff707230 */ /* 0x000fe40000004100 */
[C---:B------:R-:W-:Y:S01]  /*8820*/  FMUL R39, R70.reuse, R46 ;  /* 0x0000002e46277220 */ /* 0x040fe20000400000 */
[C---:B------:R-:W-:Y:S01]  /*8830*/  FFMA R36, R71.reuse, R108, R36 ;  /* 0x0000006c47247223 */ /* 0x040fe20000000024 */
[C---:B------:R-:W-:Y:S01]  /*8840*/  FMUL R40, R70.reuse, R47 ;  /* 0x0000002f46287220 */ /* 0x040fe20000400000 */
[C---:B------:R-:W-:Y:S01]  /*8850*/  FFMA R37, R71.reuse, R109, R37 ;  /* 0x0000006d47257223 */ /* 0x040fe20000000025 */
[C---:B------:R-:W-:Y:S01]  /*8860*/  FFMA R38, R71.reuse, R110, R38 ;  /* 0x0000006e47267223 */ /* 0x040fe20000000026 */
        /* <DEDUP_REMOVED lines=8> */
[C---:B------:R-:W-:Y:S01]  /*88f0*/  FMUL R46, R70.reuse, R53 ;  /* 0x00000035462e7220 */ /* 0x040fe20000400000 */
[--C-:B------:R-:W-:Y:S02]  /*8900*/  HADD2.F32 R119, -RZ, R120.reuse.H0_H0 ;  /* 0x20000078ff777230 */ /* 0x100fe40000004100 */
[C---:B------:R-:W-:Y:S01]  /*8910*/  FMUL R50, R70.reuse, R57 ;  /* 0x0000003946327220 */ /* 0x040fe20000400000 */
[C---:B------:R-:W-:Y:S01]  /*8920*/  FMUL R51, R70.reuse, R58 ;  /* 0x0000003a46337220 */ /* 0x040fe20000400000 */
[C---:B------:R-:W-:Y:S01]  /*8930*/  FMUL R53, R70.reuse, R60 ;  /* 0x0000003c46357220 */ /* 0x040fe20000400000 */
[C---:B------:R-:W-:Y:S01]  /*8940*/  FFMA R43, R71.reuse, R115, R43 ;  /* 0x00000073472b7223 */ /* 0x040fe2000000002b */
[----:B------:R-:W-:Y:S02]  /*8950*/  HADD2.F32 R120, -RZ, R120.H1_H1 ;  /* 0x30000078ff787230 */ /* 0x000fe40000004100 */
[C---:B------:R-:W-:Y:S01]  /*8960*/  FMUL R47, R70.reuse, R54 ;  /* 0x00000036462f7220 */ /* 0x040fe20000400000 */
[C---:B------:R-:W-:Y:S01]  /*8970*/  FMUL R57, R70.reuse, R64 ;  /* 0x0000004046397220 */ /* 0x040fe20000400000 */
[C---:B------:R-:W-:Y:S01]  /*8980*/  FMUL R58, R70.reuse, R65 ;  /* 0x00000041463a7220 */ /* 0x040fe20000400000 */
[C---:B------:R-:W-:Y:S01]  /*8990*/  FMUL R60, R70.reuse, R67 ;  /* 0x00000043463c7220 */ /* 0x040fe20000400000 */
[----:B------:R-:W-:Y:S01]  /*89a0*/  FFMA R44, R71, R116, R44 ;  /* 0x00000074472c7223 */ /* 0x000fe2000000002c */
[----:B------:R-:W-:Y:S01]  /*89b0*/  FMUL R48, R70, R55 ;  /* 0x0000003746307220 */ /* 0x000fe20000400000 */
[----:B------:R-:W-:Y:S01]  /*89c0*/  F2FP.SATFINITE.E4M3.F32.PACK_AB_MERGE_C R64, R5, R4, R76 ;  /* 0x000000040540723e */ /* 0x000fe2000480704c */
[----:B------:R-:W-:Y:S01]  /*89d0*/  FFMA R45, R71, R117, R45 ;  /* 0x00000075472d7223 */ /* 0x000fe2000000002d */
[----:B------:R-:W-:Y:S01]  /*89e0*/  F2FP.SATFINITE.E4M3.F32.PACK_AB_MERGE_C R65, R9, R8, R129 ;  /* 0x000000080941723e */ /* 0x000fe20004807081 */
[C---:B------:R-:W-:Y:S01]  /*89f0*/  FFMA R46, R71.reuse, R118, R46 ;  /* 0x00000076472e7223 */ /* 0x040fe2000000002e */
[----:B------:R-:W-:Y:S01]  /*8a00*/  F2FP.SATFINITE.E4M3.F32.PACK_AB_MERGE_C R67, R2, R0, R3 ;  /* 0x000000000243723e */ /* 0x000fe20004807003 */
[--C-:B------:R-:W-:Y:S02]  /*8a10*/  HADD2.F32 R123, -RZ, R124.reuse.H0_H0 ;  /* 0x2000007cff7b7230 */ /* 0x100fe40000004100 */
[C---:B------:R-:W-:Y:S01]  /*8a20*/  FFMA R47, R71.reuse, R119, R47 ;  /* 0x00000077472f7223 */ /* 0x040fe2000000002f */
[----:B------:R-:W-:Y:S02]  /*8a30*/  HADD2.F32 R124, -RZ, R124.H1_H1 ;  /* 0x3000007cff7c7230 */ /* 0x000fe40000004100 */
[C---:B------:R-:W-:Y:S01]  /*8a40*/  FFMA R48, R71.reuse, R120, R48 ;  /* 0x0000007847307223 */ /* 0x040fe20000000030 */
[----:B------:R1:W-:Y:S01]  /*8a50*/  STS.128 [R140+UR44+0x2400], R64 ;  /* 0x002400408c007988 */ /* 0x0003e20008000c2c */
[C---:B------:R-:W-:Y:S01]  /*8a60*/  FFMA R49, R71.reuse, R121, R49 ;  /* 0x0000007947317223 */ /* 0x040fe20000000031 */
[C---:B------:R-:W-:Y:S01]  /*8a70*/  FFMA R50, R71.reuse, R122, R50 ;  /* 0x0000007a47327223 */ /* 0x040fe20000000032 */
[C---:B------:R-:W-:Y:S01]  /*8a80*/  FMUL R54, R70.reuse, R61 ;  /* 0x0000003d46367220 */ /* 0x040fe20000400000 */
[--C-:B------:R-:W-:Y:S02]  /*8a90*/  HADD2.F32 R127, -RZ, R128.reuse.H0_H0 ;  /* 0x20000080ff7f7230 */ /* 0x100fe40000004100 */
[C---:B------:R-:W-:Y:S01]  /*8aa0*/  FFMA R51, R71.reuse, R123, R51 ;  /* 0x0000007b47337223 */ /* 0x040fe20000000033 */
[----:B------:R-:W-:Y:S02]  /*8ab0*/  HADD2.F32 R128, -RZ, R128.H1_H1 ;  /* 0x30000080ff807230 */ /* 0x000fe40000004100 */
[----:B------:R-:W-:Y:S01]  /*8ac0*/  FMUL R55, R70, R62 ;  /* 0x0000003e46377220 */ /* 0x000fe20000400000 */
[----:B------:R1:W-:Y:S01]  /*8ad0*/  STS.128 [R150+0x2010], R16 ;  /* 0x0020101096007388 */ /* 0x0003e20000000c00 */
[----:B------:R-:W-:Y:S01]  /*8ae0*/  F2FP.SATFINITE.E4M3.F32.PACK_AB_MERGE_C R35, R36, R35, RZ ;  /* 0x000000232423723e */ /* 0x000fe200048070ff */
[C---:B------:R-:W-:Y:S01]  /*8af0*/  FFMA R52, R71.reuse, R124, R52 ;  /* 0x0000007c47347223 */ /* 0x040fe20000000034 */
[----:B------:R-:W-:Y:S01]  /*8b00*/  FMUL R56, R70, R63 ;  /* 0x0000003f46387220 */ /* 0x000fe20000400000 */
[C---:B------:R-:W-:Y:S01]  /*8b10*/  FFMA R53, R71.reuse, R125, R53 ;  /* 0x0000007d47357223 */ /* 0x040fe20000000035 */
[C---:B------:R-:W-:Y:S01]  /*8b20*/  FFMA R54, R71.reuse, R126, R54 ;  /* 0x0000007e47367223 */ /* 0x040fe20000000036 */
[C---:B------:R-:W-:Y:S01]  /*8b30*/  FFMA R55, R71.reuse, R127, R55 ;  /* 0x0000007f47377223 */ /* 0x040fe20000000037 */
[C---:B------:R-:W-:Y:S01]  /*8b40*/  FFMA R56, R71.reuse, R128, R56 ;  /* 0x0000008047387223 */ /* 0x040fe20000000038 */
[----:B------:R-:W-:Y:S01]  /*8b50*/  F2FP.SATFINITE.E4M3.F32.PACK_AB_MERGE_C R39, R40, R39, RZ ;  /* 0x000000272827723e */ /* 0x000fe200048070ff */
[C---:B------:R-:W-:Y:S01]  /*8b60*/  FFMA R57, R71.reuse, R72, R57 ;  /* 0x0000004847397223 */ /* 0x040fe20000000039 */
[----:B------:R-:W-:Y:S01]  /*8b70*/  F2FP.SATFINITE.E4M3.F32.PACK_AB_MERGE_C R43, R44, R43, RZ ;  /* 0x0000002b2c2b723e */ /* 0x000fe200048070ff */
[C---:B------:R-:W-:Y:S01]  /*8b80*/  FFMA R58, R71.reuse, R73, R58 ;  /* 0x00000049473a7223 */ /* 0x040fe2000000003a */
[C---:B------:R-:W-:Y:S01]  /*8b90*/  FFMA R59, R71.reuse, R74, R59 ;  /* 0x0000004a473b7223 */ /* 0x040fe2000000003b */
[----:B------:R-:W-:Y:S01]  /*8ba0*/  F2FP.SATFINITE.E4M3.F32.PACK_AB_MERGE_C R33, R34, R33, R35 ;  /* 0x000000212221723e */ /* 0x000fe20004807023 */
[----:B------:R-:W-:Y:S01]  /*8bb0*/  FFMA R60, R71, R75, R60 ;  /* 0x0000004b473c7223 */ /* 0x000fe2000000003c */
[----:B------:R-:W-:Y:S02]  /*8bc0*/  F2FP.SATFINITE.E4M3.F32.PACK_AB_MERGE_C R32, R30, R29, R32 ;  /* 0x0000001d1e20723e */ /* 0x000fe40004807020 */
[----:B------:R-:W-:Y:S02]  /*8bd0*/  F2FP.SATFINITE.E4M3.F32.PACK_AB_MERGE_C R34, R38, R37, R39 ;  /* 0x000000252622723e */ /* 0x000fe40004807027 */
[----:B------:R-:W-:Y:S02]  /*8be0*/  F2FP.SATFINITE.E4M3.F32.PACK_AB_MERGE_C R35, R42, R41, R43 ;  /* 0x000000292a23723e */ /* 0x000fe4000480702b */
[----:B------:R-:W-:Y:S02]  /*8bf0*/  F2FP.SATFINITE.E4M3.F32.PACK_AB_MERGE_C R51, R52, R51, RZ ;  /* 0x000000333433723e */ /* 0x000fe400048070ff */
[----:B------:R-:W-:Y:S01]  /*8c00*/  F2FP.SATFINITE.E4M3.F32.PACK_AB_MERGE_C R48, R48, R47, RZ ;  /* 0x0000002f3030723e */ /* 0x000fe200048070ff */
[----:B------:R1:W-:Y:S01]  /*8c10*/  STS.128 [R149+0x2020], R32 ;  /* 0x0020202095007388 */ /* 0x0003e20000000c00 */
[----:B------:R-:W-:Y:S02]  /*8c20*/  F2FP.SATFINITE.E4M3.F32.PACK_AB_MERGE_C R55, R56, R55, RZ ;  /* 0x000000373837723e */ /* 0x000fe400048070ff */
[----:B------:R-:W-:Y:S02]  /*8c30*/  F2FP.SATFINITE.E4M3.F32.PACK_AB_MERGE_C R59, R60, R59, RZ ;  /* 0x0000003b3c3b723e */ /* 0x000fe400048070ff */
[----:B------:R-:W-:Y:S02]  /*8c40*/  F2FP.SATFINITE.E4M3.F32.PACK_AB_MERGE_C R49, R50, R49, R51 ;  /* 0x000000313231723e */ /* 0x000fe40004807033 */
[----:B------:R-:W-:Y:S02]  /*8c50*/  F2FP.SATFINITE.E4M3.F32.PACK_AB_MERGE_C R48, R46, R45, R48 ;  /* 0x0000002d2e30723e */ /* 0x000fe40004807030 */
[----:B------:R-:W-:Y:S02]  /*8c60*/  F2FP.SATFINITE.E4M3.F32.PACK_AB_MERGE_C R50, R54, R53, R55 ;  /* 0x000000353632723e */ /* 0x000fe40004807037 */
[----:B------:R-:W-:Y:S05]  /*8c70*/  F2FP.SATFINITE.E4M3.F32.PACK_AB_MERGE_C R51, R58, R57, R59 ;  /* 0x000000393a33723e */ /* 0x000fea000480703b */
[----:B------:R1:W-:Y:S01]  /*8c80*/  STS.128 [R148+0x2030], R48 ;  /* 0x0020303094007388 */ /* 0x0003e20000000c00 */
[----:B------:R-:W-:Y:S01]  /*8c90*/  @!PT LDS RZ, [RZ] ;  /* 0x00000000fffff984 */ /* 0x000fe20000000800 */
[----:B------:R-:W-:Y:S01]  /*8ca0*/  @!PT LDS RZ, [RZ] ;  /* 0x00000000fffff984 */ /* 0x000fe20000000800 */
[----:B------:R-:W-:Y:S01]  /*8cb0*/  @!PT LDS RZ, [RZ] ;  /* 0x00000000fffff984 */ /* 0x000fe20000000800 */
[----:B------:R-:W-:Y:S01]  /*8cc0*/  @!PT LDS RZ, [RZ] ;  /* 0x00000000fffff984 */ /* 0x000fe20000000800 */
[----:B------:R3:W-:Y:S07]  /*8cd0*/  MEMBAR.ALL.CTA ;  /* 0x0000000000007992 */ /* 0x0007ee0000008000 */
[----:B---3--:R-:W3:Y:S02]  /*8ce0*/  FENCE.VIEW.ASYNC.S ;  /* 0x00000000000073c6 */ /* 0x008ee40000000000 */
[----:B---3--:R-:W-:Y:S06]  /*8cf0*/  BAR.SYNC.DEFER_BLOCKING 0x1, 0x80 ;  /* 0x0042000000007b1d */ /* 0x008fec0000010000 */
[----:B------:R-:W-:Y:S05]  /*8d00*/  @P0 BRA `(.L_x_149) ;  /* 0x0000000000300947 */ /* 0x000fea0003800000 */
[----:B------:R-:W-:Y:S02]  /*8d10*/  UIADD3 UR4, UPT, UPT, UR44, 0x2400, URZ ;  /* 0x000024002c047890 */ /* 0x000fe4000fffe0ff */
[----:B------:R-:W-:Y:S02]  /*8d20*/  USHF.L.U32 UR9, UR45, 0x6, URZ ;  /* 0x000000062d097899 */ /* 0x000fe400080006ff */
[----:B------:R-:W-:Y:S02]  /*8d30*/  USHF.L.U32 UR10, UR46, 0x7, URZ ;  /* 0x000000072e0a7899 */ /* 0x000fe400080006ff */
[----:B------:R-:W-:Y:S01]  /*8d40*/  MOV R151, UR4 ;  /* 0x0000000400977c02 */ /* 0x000fe20008000f00 */
[----:B------:R-:W-:Y:S01]  /*8d50*/  UIADD3 UR4, UP0, UPT, UR62, 0x680, URZ ;  /* 0x000006803e047890 */ /* 0x000fe2000ff1e0ff */
[----:B------:R-:W-:Y:S02]  /*8d60*/  UMOV UR11, UR36 ;  /* 0x00000024000b7c82 */ /* 0x000fe40008000000 */
[----:B------:R-:W-:Y:S01]  /*8d70*/  R2UR UR8, R151 ;  /* 0x00000000970872ca */ /* 0x000fe200000e0000 */
[----:B------:R-:W-:Y:S11]  /*8d80*/  UIADD3.X UR5, UPT, UPT, URZ, UR63, URZ, UP0, !UPT ;  /* 0x0000003fff057290 */ /* 0x000ff600087fe4ff */
[----:B------:R-:W-:Y:S01]  /*8d90*/  @!UPT UIADD3 URZ, UPT, UPT, URZ, URZ, URZ ;  /* 0x000000fffffff290 */ /* 0x000fe2000fffe0ff */
[----:B------:R3:W-:Y:S01]  /*8da0*/  UTMASTG.3D [UR8], [UR4] ;  /* 0x00000008040073b5 */ /* 0x0007e20008010000 */
[----:B------:R0:W-:Y:S01]  /*8db0*/  UTMACMDFLUSH ;  /* 0x00000000000079b7 */ /* 0x0001e20000000000 */
[----:B---3--:R-:W-:Y:S04]  /*8dc0*/  DEPBAR.LE SB0, 0x0 ;  /* 0x000080000000791a */ /* 0x008fe80000000000 */
.L_x_149:
[----:B------:R-:W-:Y:S05]  /*8dd0*/  BSYNC.RECONVERGENT B0 ;  /* 0x0000000000007941 */ /* 0x000fea0003800200 */
.L_x_148:
[----:B------:R-:W-:Y:S01]  /*8de0*/  BAR.SYNC.DEFER_BLOCKING 0x1, 0x80 ;  /* 0x0042000000007b1d */ /* 0x000fe20000010000 */
[----:B------:R-:W-:Y:S01]  /*8df0*/  ISETP.NE.AND P0, PT, R144, 0x2, PT ;  /* 0x000000029000780c */ /* 0x000fe20003f05270 */
[----:B------:R-:W-:Y:S01]  /*8e00*/  UISETP.NE.AND UP0, UPT, UR47, URZ, UPT ;  /* 0x000000ff2f00728c */ /* 0x000fe2000bf05270 */
[----:B------:R-:W-:Y:S01]  /*8e10*/  ISETP.NE.AND P1, PT, R68, 0x4, PT ;  /* 0x000000044400780c */ /* 0x000fe20003f25270 */
[----:B------:R-:W-:Y:S01]  /*8e20*/  UIADD3 UR45, UPT, UPT, UR37, UR55, URZ ;  /* 0x00000037252d7290 */ /* 0x000fe2000fffe0ff */
[----:B------:R-:W-:Y:S01]  /*8e30*/  SEL R2, RZ, 0x1, P0 ;  /* 0x00000001ff027807 */ /* 0x000fe20000000000 */
[----:B------:R-:W-:Y:S01]  /*8e40*/  UIADD3 UR46, UPT, UPT, UR38, UR58, URZ ;  /* 0x0000003a262e7290 */ /* 0x000fe2000fffe0ff */
[----:B------:R-:W-:Y:S02]  /*8e50*/  SEL R0, RZ, 0x1, P1 ;  /* 0x00000001ff007807 */ /* 0x000fe40000800000 */
[----:B------:R-:W-:Y:S02]  /*8e60*/  LOP3.LUT R146, R146, R2, RZ, 0x3c, !PT ;  /* 0x0000000292927212 */ /* 0x000fe400078e3cff */
[----:B------:R-:W-:Y:S02]  /*8e70*/  LOP3.LUT R147, R147, R0, RZ, 0x3c, !PT ;  /* 0x0000000093937212 */ /* 0x000fe400078e3cff */
[----:B------:R-:W-:Y:S02]  /*8e80*/  SEL R144, R144, RZ, P0 ;  /* 0x000000ff90907207 */ /* 0x000fe40000000000 */
[----:B------:R-:W-:Y:S01]  /*8e90*/  SEL R68, R68, RZ, P1 ;  /* 0x000000ff44447207 */ /* 0x000fe20000800000 */
[----:B------:R-:W-:Y:S01]  /*8ea0*/  UMOV UR36, UR54 ;  /* 0x0000003600247c82 */ /* 0x000fe20008000000 */
[----:B------:R-:W-:Y:S05]  /*8eb0*/  BRA.U UP0, `(.L_x_150) ;  /* 0xffffffdd001c7547 */ /* 0x000fea000b83ffff */
[----:B------:R-:W-:Y:S05]  /*8ec0*/  EXIT ;  /* 0x000000000000794d */ /* 0x000fea0003800000 */
.L_x_25:
[----:B-1----:R1:W2:Y:S02]  /*8ed0*/  SYNCS.PHASECHK.TRANS64.TRYWAIT P0, [R0+URZ+0x320], R2 ;  /* 0x00032002000075a7 */ /* 0x0022a400080011ff */
[----:B--2---:R-:W-:Y:S05]  /*8ee0*/  @!P0 NANOSLEEP.SYNCS 0x989680 ;  /* 0x009896800000895d */ /* 0x004fea0003900000 */
[----:B------:R-:W2:Y:S02]  /*8ef0*/  @!P0 SYNCS.PHASECHK.TRANS64 P0, [R0+URZ+0x320], R2 ;  /* 0x00032002000085a7 */ /* 0x000ea400080010ff */
[----:B--2---:R-:W-:Y:S05]  /*8f00*/  @!P0 BRA `(.L_x_25) ;  /* 0xfffffffc00f08947 */ /* 0x004fea000383ffff */
[----:B------:R-:W-:Y:S05]  /*8f10*/  BRA `(.L_x_151) ;  /* 0xffffff8c00fc7947 */ /* 0x000fea000383ffff */
.L_x_28:
[----:B-1----:R-:W-:-:S07]  /*8f20*/  MOV R0, UR33 ;  /* 0x0000002100007c02 */ /* 0x002fce0008000f00 */
.L_x_152:
[----:B-1----:R1:W2:Y:S02]  /*8f30*/  SYNCS.PHASECHK.TRANS64.TRYWAIT P0, [R0+URZ+0x148], R3 ;  /* 0x00014803000075a7 */ /* 0x0022a400080011ff */
[----:B--2---:R-:W-:Y:S05]  /*8f40*/  @!P0 NANOSLEEP.SYNCS 0x989680 ;  /* 0x009896800000895d */ /* 0x004fea0003900000 */
[----:B------:R-:W2:Y:S02]  /*8f50*/  @!P0 SYNCS.PHASECHK.TRANS64 P0, [R0+URZ+0x148], R3 ;  /* 0x00014803000085a7 */ /* 0x000ea400080010ff */
[----:B--2---:R-:W-:Y:S05]  /*8f60*/  @!P0 BRA `(.L_x_152) ;  /* 0xfffffffc00f08947 */ /* 0x004fea000383ffff */
[----:B------:R-:W-:Y:S05]  /*8f70*/  BRA `(.L_x_27) ;  /* 0xffffff90004c7947 */ /* 0x000fea000383ffff */
.L_x_35:
[----:B-1----:R-:W-:-:S07]  /*8f80*/  MOV R0, UR17 ;  /* 0x0000001100007c02 */ /* 0x002fce0008000f00 */
.L_x_153:
[----:B-1----:R1:W2:Y:S02]  /*8f90*/  SYNCS.PHASECHK.TRANS64.TRYWAIT P0, [R0+URZ+0x148], R3 ;  /* 0x00014803000075a7 */ /* 0x0022a400080011ff */
[----:B--2---:R-:W-:Y:S05]  /*8fa0*/  @!P0 NANOSLEEP.SYNCS 0x989680 ;  /* 0x009896800000895d */ /* 0x004fea0003900000 */
[----:B------:R-:W2:Y:S02]  /*8fb0*/  @!P0 SYNCS.PHASECHK.TRANS64 P0, [R0+URZ+0x148], R3 ;  /* 0x00014803000085a7 */ /* 0x000ea400080010ff */
[----:B--2---:R-:W-:Y:S05]  /*8fc0*/  @!P0 BRA `(.L_x_153) ;  /* 0xfffffffc00f08947 */ /* 0x004fea000383ffff */
[----:B------:R-:W-:Y:S05]  /*8fd0*/  BRA `(.L_x_34) ;  /* 0xffffff94000c7947 */ /* 0x000fea000383ffff */
.L_x_40:
[----:B-1----:R1:W2:Y:S02]  /*8fe0*/  SYNCS.PHASECHK.TRANS64.TRYWAIT P0, [R3+URZ+0x2b0], R0 ;  /* 0x0002b000030075a7 */ /* 0x0022a400080011ff */
[----:B--2---:R-:W-:Y:S05]  /*8ff0*/  @!P0 NANOSLEEP.SYNCS 0x989680 ;  /* 0x009896800000895d */ /* 0x004fea0003900000 */
[----:B------:R-:W2:Y:S02]  /*9000*/  @!P0 SYNCS.PHASECHK.TRANS64 P0, [R3+URZ+0x2b0], R0 ;  /* 0x0002b000030085a7 */ /* 0x000ea400080010ff */
[----:B--2---:R-:W-:Y:S05]  /*9010*/  @!P0 BRA `(.L_x_40) ;  /* 0xfffffffc00f08947 */ /* 0x004fea000383ffff */
[----:B------:R-:W-:Y:S05]  /*9020*/  BRA `(.L_x_154) ;  /* 0xffffff9400b07947 */ /* 0x000fea000383ffff */
.L_x_44:
[----:B------:R-:W-:-:S07]  /*9030*/  MOV R0, UR4 ;  /* 0x0000000400007c02 */ /* 0x000fce0008000f00 */
.L_x_155:
[----:B-1----:R1:W2:Y:S02]  /*9040*/  SYNCS.PHASECHK.TRANS64.TRYWAIT P0, [R0+URZ], R2 ;  /* 0x00000002000075a7 */ /* 0x0022a400080011ff */
[----:B--2---:R-:W-:Y:S05]  /*9050*/  @!P0 NANOSLEEP.SYNCS 0x989680 ;  /* 0x009896800000895d */ /* 0x004fea0003900000 */
[----:B------:R-:W2:Y:S02]  /*9060*/  @!P0 SYNCS.PHASECHK.TRANS64 P0, [R0+URZ], R2 ;  /* 0x00000002000085a7 */ /* 0x000ea400080010ff */
[----:B--2---:R-:W-:Y:S05]  /*9070*/  @!P0 BRA `(.L_x_155) ;  /* 0xfffffffc00f08947 */ /* 0x004fea000383ffff */
[----:B------:R-:W-:Y:S05]  /*9080*/  BRA `(.L_x_156) ;  /* 0xffffff9c00547947 */ /* 0x000fea000383ffff */
.L_x_45:
[----:B------:R-:W-:-:S07]  /*9090*/  MOV R0, UR5 ;  /* 0x0000000500007c02 */ /* 0x000fce0008000f00 */
.L_x_157:
[----:B-1----:R1:W2:Y:S02]  /*90a0*/  SYNCS.PHASECHK.TRANS64.TRYWAIT P0, [R0+URZ], R3 ;  /* 0x00000003000075a7 */ /* 0x0022a400080011ff */
[----:B--2---:R-:W-:Y:S05]  /*90b0*/  @!P0 NANOSLEEP.SYNCS 0x989680 ;  /* 0x009896800000895d */ /* 0x004fea0003900000 */
[----:B------:R-:W2:Y:S02]  /*90c0*/  @!P0 SYNCS.PHASECHK.TRANS64 P0, [R0+URZ], R3 ;  /* 0x00000003000085a7 */ /* 0x000ea400080010ff */
[----:B--2---:R-:W-:Y:S05]  /*90d0*/  @!P0 BRA `(.L_x_157) ;  /* 0xfffffffc00f08947 */ /* 0x004fea000383ffff */
[----:B------:R-:W-:Y:S05]  /*90e0*/  BRA `(.L_x_158) ;  /* 0xffffff9c00607947 */ /* 0x000fea000383ffff */
.L_x_46:
[----:B------:R-:W-:-:S07]  /*90f0*/  MOV R0, UR5 ;  /* 0x0000000500007c02 */ /* 0x000fce0008000f00 */
.L_x_159:
[----:B-1----:R1:W2:Y:S02]  /*9100*/  SYNCS.PHASECHK.TRANS64.TRYWAIT P0, [R0+URZ], R3 ;  /* 0x00000003000075a7 */ /* 0x0022a400080011ff */
[----:B--2---:R-:W-:Y:S05]  /*9110*/  @!P0 NANOSLEEP.SYNCS 0x989680 ;  /* 0x009896800000895d */ /* 0x004fea0003900000 */
[----:B------:R-:W2:Y:S02]  /*9120*/  @!P0 SYNCS.PHASECHK.TRANS64 P0, [R0+URZ], R3 ;  /* 0x00000003000085a7 */ /* 0x000ea400080010ff */
[----:B--2---:R-:W-:Y:S05]  /*9130*/  @!P0 BRA `(.L_x_159) ;  /* 0xfffffffc00f08947 */ /* 0x004fea000383ffff */
[----:B------:R-:W-:Y:S05]  /*9140*/  BRA `(.L_x_160) ;  /* 0xffffff9c006c7947 */ /* 0x000fea000383ffff */
.L_x_47:
[----:B------:R-:W-:-:S07]  /*9150*/  MOV R0, UR5 ;  /* 0x0000000500007c02 */ /* 0x000fce0008000f00 */
.L_x_161:
[----:B-1----:R1:W2:Y:S02]  /*9160*/  SYNCS.PHASECHK.TRANS64.TRYWAIT P0, [R0+URZ], R3 ;  /* 0x00000003000075a7 */ /* 0x0022a400080011ff */
[----:B--2---:R-:W-:Y:S05]  /*9170*/  @!P0 NANOSLEEP.SYNCS 0x989680 ;  /* 0x009896800000895d */ /* 0x004fea0003900000 */
[----:B------:R-:W2:Y:S02]  /*9180*/  @!P0 SYNCS.PHASECHK.TRANS64 P0, [R0+URZ], R3 ;  /* 0x00000003000085a7 */ /* 0x000ea400080010ff */
[----:B--2---:R-:W-:Y:S05]  /*9190*/  @!P0 BRA `(.L_x_161) ;  /* 0xfffffffc00f08947 */ /* 0x004fea000383ffff */
[----:B------:R-:W-:Y:S05]  /*91a0*/  BRA `(.L_x_162) ;  /* 0xffffff9c00787947 */ /* 0x000fea000383ffff */
.L_x_48:
[----:B------:R-:W-:-:S07]  /*91b0*/  MOV R0, UR5 ;  /* 0x0000000500007c02 */ /* 0x000fce0008000f00 */
.L_x_163:
[----:B-1----:R1:W2:Y:S02]  /*91c0*/  SYNCS.PHASECHK.TRANS64.TRYWAIT P0, [R0+URZ], R3 ;  /* 0x00000003000075a7 */ /* 0x0022a400080011ff */
[----:B--2---:R-:W-:Y:S05]  /*91d0*/  @!P0 NANOSLEEP.SYNCS 0x989680 ;  /* 0x009896800000895d */ /* 0x004fea0003900000 */
[----:B------:R-:W2:Y:S02]  /*91e0*/  @!P0 SYNCS.PHASECHK.TRANS64 P0, [R0+URZ], R3 ;  /* 0x00000003000085a7 */ /* 0x000ea400080010ff */
[----:B--2---:R-:W-:Y:S05]  /*91f0*/  @!P0 BRA `(.L_x_163) ;  /* 0xfffffffc00f08947 */ /* 0x004fea000383ffff */
[----:B------:R-:W-:Y:S05]  /*9200*/  BRA `(.L_x_164) ;  /* 0xffffff9c00847947 */ /* 0x000fea000383ffff */
.L_x_49:
[----:B------:R-:W-:-:S07]  /*9210*/  MOV R0, UR5 ;  /* 0x0000000500007c02 */ /* 0x000fce0008000f00 */
.L_x_165:
[----:B-1----:R1:W2:Y:S02]  /*9220*/  SYNCS.PHASECHK.TRANS64.TRYWAIT P0, [R0+URZ], R3 ;  /* 0x00000003000075a7 */ /* 0x0022a400080011ff */
[----:B--2---:R-:W-:Y:S05]  /*9230*/  @!P0 NANOSLEEP.SYNCS 0x989680 ;  /* 0x009896800000895d */ /* 0x004fea0003900000 */
[----:B------:R-:W2:Y:S02]  /*9240*/  @!P0 SYNCS.PHASECHK.TRANS64 P0, [R0+URZ], R3 ;  /* 0x00000003000085a7 */ /* 0x000ea400080010ff */
[----:B--2---:R-:W-:Y:S05]  /*9250*/  @!P0 BRA `(.L_x_165) ;  /* 0xfffffffc00f08947 */ /* 0x004fea000383ffff */
[----:B------:R-:W-:Y:S05]  /*9260*/  BRA `(.L_x_166) ;  /* 0xffffff9c00907947 */ /* 0x000fea000383ffff */
.L_x_50:
[----:B------:R-:W-:-:S07]  /*9270*/  MOV R0, UR5 ;  /* 0x0000000500007c02 */ /* 0x000fce0008000f00 */
.L_x_167:
[----:B-1----:R1:W2:Y:S02]  /*9280*/  SYNCS.PHASECHK.TRANS64.TRYWAIT P0, [R0+URZ], R3 ;  /* 0x00000003000075a7 */ /* 0x0022a400080011ff */
[----:B--2---:R-:W-:Y:S05]  /*9290*/  @!P0 NANOSLEEP.SYNCS 0x989680 ;  /* 0x009896800000895d */ /* 0x004fea0003900000 */
[----:B------:R-:W2:Y:S02]  /*92a0*/  @!P0 SYNCS.PHASECHK.TRANS64 P0, [R0+URZ], R3 ;  /* 0x00000003000085a7 */ /* 0x000ea400080010ff */
[----:B--2---:R-:W-:Y:S05]  /*92b0*/  @!P0 BRA `(.L_x_167) ;  /* 0xfffffffc00f08947 */ /* 0x004fea000383ffff */
[----:B------:R-:W-:Y:S05]  /*92c0*/  BRA `(.L_x_168) ;  /* 0xffffff9c009c7947 */ /* 0x000fea000383ffff */
.L_x_51:
[----:B------:R-:W-:-:S07]  /*92d0*/  MOV R0, UR5 ;  /* 0x0000000500007c02 */ /* 0x000fce0008000f00 */
.L_x_169:
[----:B-1----:R1:W2:Y:S02]  /*92e0*/  SYNCS.PHASECHK.TRANS64.TRYWAIT P0, [R0+URZ], R3 ;  /* 0x00000003000075a7 */ /* 0x0022a400080011ff */
[----:B--2---:R-:W-:Y:S05]  /*92f0*/  @!P0 NANOSLEEP.SYNCS 0x989680 ;  /* 0x009896800000895d */ /* 0x004fea0003900000 */
[----:B------:R-:W2:Y:S02]  /*9300*/  @!P0 SYNCS.PHASECHK.TRANS64 P0, [R0+URZ], R3 ;  /* 0x00000003000085a7 */ /* 0x000ea400080010ff */
[----:B--2---:R-:W-:Y:S05]  /*9310*/  @!P0 BRA `(.L_x_169) ;  /* 0xfffffffc00f08947 */ /* 0x004fea000383ffff */
[----:B------:R-:W-:Y:S05]  /*9320*/  BRA `(.L_x_170) ;  /* 0xffffff9c00a87947 */ /* 0x000fea000383ffff */
.L_x_52:
[----:B------:R-:W-:-:S07]  /*9330*/  MOV R0, UR5 ;  /* 0x0000000500007c02 */ /* 0x000fce0008000f00 */
.L_x_171:
[----:B-1----:R1:W2:Y:S02]  /*9340*/  SYNCS.PHASECHK.TRANS64.TRYWAIT P0, [R0+URZ], R3 ;  /* 0x00000003000075a7 */ /* 0x0022a400080011ff */
[----:B--2---:R-:W-:Y:S05]  /*9350*/  @!P0 NANOSLEEP.SYNCS 0x989680 ;  /* 0x009896800000895d */ /* 0x004fea0003900000 */
[----:B------:R-:W2:Y:S02]  /*9360*/  @!P0 SYNCS.PHASECHK.TRANS64 P0, [R0+URZ], R3 ;  /* 0x00000003000085a7 */ /* 0x000ea400080010ff */
[----:B--2---:R-:W-:Y:S05]  /*9370*/  @!P0 BRA `(.L_x_171) ;  /* 0xfffffffc00f08947 */ /* 0x004fea000383ffff */
[----:B------:R-:W-:Y:S05]  /*9380*/  BRA `(.L_x_172) ;  /* 0xffffff9c00b47947 */ /* 0x000fea000383ffff */
.L_x_53:
[----:B------:R-:W-:-:S07]  /*9390*/  MOV R0, UR5 ;  /* 0x0000000500007c02 */ /* 0x000fce0008000f00 */
.L_x_173:
[----:B-1----:R1:W2:Y:S02]  /*93a0*/  SYNCS.PHASECHK.TRANS64.TRYWAIT P0, [R0+URZ], R3 ;  /* 0x00000003000075a7 */ /* 0x0022a400080011ff */
[----:B--2---:R-:W-:Y:S05]  /*93b0*/  @!P0 NANOSLEEP.SYNCS 0x989680 ;  /* 0x009896800000895d */ /* 0x004fea0003900000 */
[----:B------:R-:W2:Y:S02]  /*93c0*/  @!P0 SYNCS.PHASECHK.TRANS64 P0, [R0+URZ], R3 ;  /* 0x00000003000085a7 */ /* 0x000ea400080010ff */
[----:B--2---:R-:W-:Y:S05]  /*93d0*/  @!P0 BRA `(.L_x_173) ;  /* 0xfffffffc00f08947 */ /* 0x004fea000383ffff */
[----:B------:R-:W-:Y:S05]  /*93e0*/  BRA `(.L_x_174) ;  /* 0xffffff9c00c07947 */ /* 0x000fea000383ffff */
.L_x_54:
[----:B------:R-:W-:-:S07]  /*93f0*/  MOV R0, UR5 ;  /* 0x0000000500007c02 */ /* 0x000fce0008000f00 */
.L_x_175:
[----:B-1----:R1:W2:Y:S02]  /*9400*/  SYNCS.PHASECHK.TRANS64.TRYWAIT P0, [R0+URZ], R3 ;  /* 0x00000003000075a7 */ /* 0x0022a400080011ff */
[----:B--2---:R-:W-:Y:S05]  /*9410*/  @!P0 NANOSLEEP.SYNCS 0x989680 ;  /* 0x009896800000895d */ /* 0x004fea0003900000 */
[----:B------:R-:W2:Y:S02]  /*9420*/  @!P0 SYNCS.PHASECHK.TRANS64 P0, [R0+URZ], R3 ;  /* 0x00000003000085a7 */ /* 0x000ea400080010ff */
[----:B--2---:R-:W-:Y:S05]  /*9430*/  @!P0 BRA `(.L_x_175) ;  /* 0xfffffffc00f08947 */ /* 0x004fea000383ffff */
[----:B------:R-:W-:Y:S05]  /*9440*/  BRA `(.L_x_176) ;  /* 0xffffff9c00cc7947 */ /* 0x000fea000383ffff */
.L_x_55:
[----:B------:R-:W-:-:S07]  /*9450*/  MOV R0, UR5 ;  /* 0x0000000500007c02 */ /* 0x000fce0008000f00 */
.L_x_177:
[----:B-1----:R1:W2:Y:S02]  /*9460*/  SYNCS.PHASECHK.TRANS64.TRYWAIT P0, [R0+URZ], R3 ;  /* 0x00000003000075a7 */ /* 0x0022a400080011ff */
[----:B--2---:R-:W-:Y:S05]  /*9470*/  @!P0 NANOSLEEP.SYNCS 0x989680 ;  /* 0x009896800000895d */ /* 0x004fea0003900000 */
[----:B------:R-:W2:Y:S02]  /*9480*/  @!P0 SYNCS.PHASECHK.TRANS64 P0, [R0+URZ], R3 ;  /* 0x00000003000085a7 */ /* 0x000ea400080010ff */
[----:B--2---:R-:W-:Y:S05]  /*9490*/  @!P0 BRA `(.L_x_177) ;  /* 0xfffffffc00f08947 */ /* 0x004fea000383ffff */
[----:B------:R-:W-:Y:S05]  /*94a0*/  BRA `(.L_x_178) ;  /* 0xffffff9c00d87947 */ /* 0x000fea000383ffff */
.L_x_56:
[----:B------:R-:W-:-:S07]  /*94b0*/  MOV R0, UR5 ;  /* 0x0000000500007c02 */ /* 0x000fce0008000f00 */
.L_x_179:
[----:B-1----:R1:W2:Y:S02]  /*94c0*/  SYNCS.PHASECHK.TRANS64.TRYWAIT P0, [R0+URZ], R3 ;  /* 0x00000003000075a7 */ /* 0x0022a400080011ff */
[----:B--2---:R-:W-:Y:S05]  /*94d0*/  @!P0 NANOSLEEP.SYNCS 0x989680 ;  /* 0x009896800000895d */ /* 0x004fea0003900000 */
[----:B------:R-:W2:Y:S02]  /*94e0*/  @!P0 SYNCS.PHASECHK.TRANS64 P0, [R0+URZ], R3 ;  /* 0x00000003000085a7 */ /* 0x000ea400080010ff */
[----:B--2---:R-:W-:Y:S05]  /*94f0*/  @!P0 BRA `(.L_x_179) ;  /* 0xfffffffc00f08947 */ /* 0x004fea000383ffff */
[----:B------:R-:W-:Y:S05]  /*9500*/  BRA `(.L_x_180) ;  /* 0xffffff9c00e47947 */ /* 0x000fea000383ffff */
.L_x_57:
[----:B------:R-:W-:-:S07]  /*9510*/  MOV R0, UR5 ;  /* 0x0000000500007c02 */ /* 0x000fce0008000f00 */
.L_x_181:
[----:B-1----:R1:W2:Y:S02]  /*9520*/  SYNCS.PHASECHK.TRANS64.TRYWAIT P0, [R0+URZ], R3 ;  /* 0x00000003000075a7 */ /* 0x0022a400080011ff */
[----:B--2---:R-:W-:Y:S05]  /*9530*/  @!P0 NANOSLEEP.SYNCS 0x989680 ;  /* 0x009896800000895d */ /* 0x004fea0003900000 */
[----:B------:R-:W2:Y:S02]  /*9540*/  @!P0 SYNCS.PHASECHK.TRANS64 P0, [R0+URZ], R3 ;  /* 0x00000003000085a7 */ /* 0x000ea400080010ff */
[----:B--2---:R-:W-:Y:S05]  /*9550*/  @!P0 BRA `(.L_x_181) ;  /* 0xfffffffc00f08947 */ /* 0x004fea000383ffff */
[----:B------:R-:W-:Y:S05]  /*9560*/  BRA `(.L_x_182) ;  /* 0xffffff9c00f07947 */ /* 0x000fea000383ffff */
.L_x_58:
[----:B------:R-:W-:-:S07]  /*9570*/  MOV R0, UR5 ;  /* 0x0000000500007c02 */ /* 0x000fce0008000f00 */
.L_x_183:
[----:B-1----:R1:W2:Y:S02]  /*9580*/  SYNCS.PHASECHK.TRANS64.TRYWAIT P0, [R0+URZ], R3 ;  /* 0x00000003000075a7 */ /* 0x0022a400080011ff */
[----:B--2---:R-:W-:Y:S05]  /*9590*/  @!P0 NANOSLEEP.SYNCS 0x989680 ;  /* 0x009896800000895d */ /* 0x004fea0003900000 */
[----:B------:R-:W2:Y:S02]  /*95a0*/  @!P0 SYNCS.PHASECHK.TRANS64 P0, [R0+URZ], R3 ;  /* 0x00000003000085a7 */ /* 0x000ea400080010ff */
[----:B--2---:R-:W-:Y:S05]  /*95b0*/  @!P0 BRA `(.L_x_183) ;  /* 0xfffffffc00f08947 */ /* 0x004fea000383ffff */
[----:B------:R-:W-:Y:S05]  /*95c0*/  BRA `(.L_x_184) ;  /* 0xffffff9c00fc7947 */ /* 0x000fea000383ffff */
.L_x_59:
[----:B------:R-:W-:-:S07]  /*95d0*/  MOV R0, UR5 ;  /* 0x0000000500007c02 */ /* 0x000fce0008000f00 */
.L_x_185:
[----:B-1----:R1:W2:Y:S02]  /*95e0*/  SYNCS.PHASECHK.TRANS64.TRYWAIT P0, [R0+URZ], R3 ;  /* 0x00000003000075a7 */ /* 0x0022a400080011ff */
[----:B--2---:R-:W-:Y:S05]  /*95f0*/  @!P0 NANOSLEEP.SYNCS 0x989680 ;  /* 0x009896800000895d */ /* 0x004fea0003900000 */
[----:B------:R-:W2:Y:S02]  /*9600*/  @!P0 SYNCS.PHASECHK.TRANS64 P0, [R0+URZ], R3 ;  /* 0x00000003000085a7 */ /* 0x000ea400080010ff */
[----:B--2---:R-:W-:Y:S05]  /*9610*/  @!P0 BRA `(.L_x_185) ;  /* 0xfffffffc00f08947 */ /* 0x004fea000383ffff */
[----:B------:R-:W-:Y:S05]  /*9620*/  BRA `(.L_x_186) ;  /* 0xffffffa000087947 */ /* 0x000fea000383ffff */
.L_x_60:
[----:B------:R-:W-:-:S07]  /*9630*/  MOV R0, UR5 ;  /* 0x0000000500007c02 */ /* 0x000fce0008000f00 */
.L_x_187:
[----:B-1----:R1:W2:Y:S02]  /*9640*/  SYNCS.PHASECHK.TRANS64.TRYWAIT P0, [R0+URZ], R3 ;  /* 0x00000003000075a7 */ /* 0x0022a400080011ff */
[----:B--2---:R-:W-:Y:S05]  /*9650*/  @!P0 NANOSLEEP.SYNCS 0x989680 ;  /* 0x009896800000895d */ /* 0x004fea0003900000 */
[----:B------:R-:W2:Y:S02]  /*9660*/  @!P0 SYNCS.PHASECHK.TRANS64 P0, [R0+URZ], R3 ;  /* 0x00000003000085a7 */ /* 0x000ea400080010ff */
[----:B--2---:R-:W-:Y:S05]  /*9670*/  @!P0 BRA `(.L_x_187) ;  /* 0xfffffffc00f08947 */ /* 0x004fea000383ffff */
[----:B------:R-:W-:Y:S05]  /*9680*/  BRA `(.L_x_188) ;  /* 0xffffffa000147947 */ /* 0x000fea000383ffff */
.L_x_61:
[----:B------:R-:W-:-:S07]  /*9690*/  MOV R0, UR5 ;  /* 0x0000000500007c02 */ /* 0x000fce0008000f00 */
.L_x_189:
[----:B-1----:R1:W2:Y:S02]  /*96a0*/  SYNCS.PHASECHK.TRANS64.TRYWAIT P0, [R0+URZ], R3 ;  /* 0x00000003000075a7 */ /* 0x0022a400080011ff */
[----:B--2---:R-:W-:Y:S05]  /*96b0*/  @!P0 NANOSLEEP.SYNCS 0x989680 ;  /* 0x009896800000895d */ /* 0x004fea0003900000 */
[----:B------:R-:W2:Y:S02]  /*96c0*/  @!P0 SYNCS.PHASECHK.TRANS64 P0, [R0+URZ], R3 ;  /* 0x00000003000085a7 */ /* 0x000ea400080010ff */
[----:B--2---:R-:W-:Y:S05]  /*96d0*/  @!P0 BRA `(.L_x_189) ;  /* 0xfffffffc00f08947 */ /* 0x004fea000383ffff */
[----:B------:R-:W-:Y:S05]  /*96e0*/  BRA `(.L_x_190) ;  /* 0xffffffa000207947 */ /* 0x000fea000383ffff */
.L_x_62:
[----:B------:R-:W-:-:S07]  /*96f0*/  MOV R0, UR5 ;  /* 0x0000000500007c02 */ /* 0x000fce0008000f00 */
.L_x_191:
[----:B-1----:R1:W2:Y:S02]  /*9700*/  SYNCS.PHASECHK.TRANS64.TRYWAIT P0, [R0+URZ], R3 ;  /* 0x00000003000075a7 */ /* 0x0022a400080011ff */
[----:B--2---:R-:W-:Y:S05]  /*9710*/  @!P0 NANOSLEEP.SYNCS 0x989680 ;  /* 0x009896800000895d */ /* 0x004fea0003900000 */
[----:B------:R-:W2:Y:S02]  /*9720*/  @!P0 SYNCS.PHASECHK.TRANS64 P0, [R0+URZ], R3 ;  /* 0x00000003000085a7 */ /* 0x000ea400080010ff */
[----:B--2---:R-:W-:Y:S05]  /*9730*/  @!P0 BRA `(.L_x_191) ;  /* 0xfffffffc00f08947 */ /* 0x004fea000383ffff */
[----:B------:R-:W-:Y:S05]  /*9740*/  BRA `(.L_x_192) ;  /* 0xffffffa0002c7947 */ /* 0x000fea000383ffff */
.L_x_63:
[----:B------:R-:W-:-:S07]  /*9750*/  MOV R0, UR5 ;  /* 0x0000000500007c02 */ /* 0x000fce0008000f00 */
.L_x_193:
[----:B-1----:R1:W2:Y:S02]  /*9760*/  SYNCS.PHASECHK.TRANS64.TRYWAIT P0, [R0+URZ], R3 ;  /* 0x00000003000075a7 */ /* 0x0022a400080011ff */
[----:B--2---:R-:W-:Y:S05]  /*9770*/  @!P0 NANOSLEEP.SYNCS 0x989680 ;  /* 0x009896800000895d */ /* 0x004fea0003900000 */
[----:B------:R-:W2:Y:S02]  /*9780*/  @!P0 SYNCS.PHASECHK.TRANS64 P0, [R0+URZ], R3 ;  /* 0x00000003000085a7 */ /* 0x000ea400080010ff */
[----:B--2---:R-:W-:Y:S05]  /*9790*/  @!P0 BRA `(.L_x_193) ;  /* 0xfffffffc00f08947 */ /* 0x004fea000383ffff */
[----:B------:R-:W-:Y:S05]  /*97a0*/  BRA `(.L_x_194) ;  /* 0xffffffa000387947 */ /* 0x000fea000383ffff */
.L_x_64:
[----:B------:R-:W-:-:S07]  /*97b0*/  MOV R0, UR5 ;  /* 0x0000000500007c02 */ /* 0x000fce0008000f00 */
.L_x_195:
[----:B-1----:R1:W2:Y:S02]  /*97c0*/  SYNCS.PHASECHK.TRANS64.TRYWAIT P0, [R0+URZ], R3 ;  /* 0x00000003000075a7 */ /* 0x0022a400080011ff */
[----:B--2---:R-:W-:Y:S05]  /*97d0*/  @!P0 NANOSLEEP.SYNCS 0x989680 ;  /* 0x009896800000895d */ /* 0x004fea0003900000 */
[----:B------:R-:W2:Y:S02]  /*97e0*/  @!P0 SYNCS.PHASECHK.TRANS64 P0, [R0+URZ], R3 ;  /* 0x00000003000085a7 */ /* 0x000ea400080010ff */
[----:B--2---:R-:W-:Y:S05]  /*97f0*/  @!P0 BRA `(.L_x_195) ;  /* 0xfffffffc00f08947 */ /* 0x004fea000383ffff */
[----:B------:R-:W-:Y:S05]  /*9800*/  BRA `(.L_x_196) ;  /* 0xffffffa000447947 */ /* 0x000fea000383ffff */
.L_x_65:
[----:B------:R-:W-:-:S07]  /*9810*/  MOV R0, UR5 ;  /* 0x0000000500007c02 */ /* 0x000fce0008000f00 */
.L_x_197:
[----:B-1----:R1:W2:Y:S02]  /*9820*/  SYNCS.PHASECHK.TRANS64.TRYWAIT P0, [R0+URZ], R3 ;  /* 0x00000003000075a7 */ /* 0x0022a400080011ff */
[----:B--2---:R-:W-:Y:S05]  /*9830*/  @!P0 NANOSLEEP.SYNCS 0x989680 ;  /* 0x009896800000895d */ /* 0x004fea0003900000 */
[----:B------:R-:W2:Y:S02]  /*9840*/  @!P0 SYNCS.PHASECHK.TRANS64 P0, [R0+URZ], R3 ;  /* 0x00000003000085a7 */ /* 0x000ea400080010ff */
[----:B--2---:R-:W-:Y:S05]  /*9850*/  @!P0 BRA `(.L_x_197) ;  /* 0xfffffffc00f08947 */ /* 0x004fea000383ffff */
[----:B------:R-:W-:Y:S05]  /*9860*/  BRA `(.L_x_198) ;  /* 0xffffffa000507947 */ /* 0x000fea000383ffff */
.L_x_66:
[----:B------:R-:W-:-:S07]  /*9870*/  MOV R0, UR5 ;  /* 0x0000000500007c02 */ /* 0x000fce0008000f00 */
.L_x_199:
[----:B-1----:R1:W2:Y:S02]  /*9880*/  SYNCS.PHASECHK.TRANS64.TRYWAIT P0, [R0+URZ], R3 ;  /* 0x00000003000075a7 */ /* 0x0022a400080011ff */
[----:B--2---:R-:W-:Y:S05]  /*9890*/  @!P0 NANOSLEEP.SYNCS 0x989680 ;  /* 0x009896800000895d */ /* 0x004fea0003900000 */
[----:B------:R-:W2:Y:S02]  /*98a0*/  @!P0 SYNCS.PHASECHK.TRANS64 P0, [R0+URZ], R3 ;  /* 0x00000003000085a7 */ /* 0x000ea400080010ff */
[----:B--2---:R-:W-:Y:S05]  /*98b0*/  @!P0 BRA `(.L_x_199) ;  /* 0xfffffffc00f08947 */ /* 0x004fea000383ffff */
[----:B------:R-:W-:Y:S05]  /*98c0*/  BRA `(.L_x_200) ;  /* 0xffffffa0005c7947 */ /* 0x000fea000383ffff */
.L_x_67:
[----:B------:R-:W-:-:S07]  /*98d0*/  MOV R0, UR5 ;  /* 0x0000000500007c02 */ /* 0x000fce0008000f00 */
.L_x_201:
[----:B-1----:R1:W2:Y:S02]  /*98e0*/  SYNCS.PHASECHK.TRANS64.TRYWAIT P0, [R0+URZ], R3 ;  /* 0x00000003000075a7 */ /* 0x0022a400080011ff */
[----:B--2---:R-:W-:Y:S05]  /*98f0*/  @!P0 NANOSLEEP.SYNCS 0x989680 ;  /* 0x009896800000895d */ /* 0x004fea0003900000 */
[----:B------:R-:W2:Y:S02]  /*9900*/  @!P0 SYNCS.PHASECHK.TRANS64 P0, [R0+URZ], R3 ;  /* 0x00000003000085a7 */ /* 0x000ea400080010ff */
[----:B--2---:R-:W-:Y:S05]  /*9910*/  @!P0 BRA `(.L_x_201) ;  /* 0xfffffffc00f08947 */ /* 0x004fea000383ffff */
[----:B------:R-:W-:Y:S05]  /*9920*/  BRA `(.L_x_202) ;  /* 0xffffffa000687947 */ /* 0x000fea000383ffff */
.L_x_68:
[----:B------:R-:W-:-:S07]  /*9930*/  MOV R0, UR5 ;  /* 0x0000000500007c02 */ /* 0x000fce0008000f00 */
.L_x_203:
[----:B-1----:R1:W2:Y:S02]  /*9940*/  SYNCS.PHASECHK.TRANS64.TRYWAIT P0, [R0+URZ], R3 ;  /* 0x00000003000075a7 */ /* 0x0022a400080011ff */
[----:B--2---:R-:W-:Y:S05]  /*9950*/  @!P0 NANOSLEEP.SYNCS 0x989680 ;  /* 0x009896800000895d */ /* 0x004fea0003900000 */
[----:B------:R-:W2:Y:S02]  /*9960*/  @!P0 SYNCS.PHASECHK.TRANS64 P0, [R0+URZ], R3 ;  /* 0x00000003000085a7 */ /* 0x000ea400080010ff */
[----:B--2---:R-:W-:Y:S05]  /*9970*/  @!P0 BRA `(.L_x_203) ;  /* 0xfffffffc00f08947 */ /* 0x004fea000383ffff */
[----:B------:R-:W-:Y:S05]  /*9980*/  BRA `(.L_x_204) ;  /* 0xffffffa000747947 */ /* 0x000fea000383ffff */
.L_x_69:
[----:B------:R-:W-:-:S07]  /*9990*/  MOV R0, UR5 ;  /* 0x0000000500007c02 */ /* 0x000fce0008000f00 */
.L_x_205:
[----:B-1----:R1:W2:Y:S02]  /*99a0*/  SYNCS.PHASECHK.TRANS64.TRYWAIT P0, [R0+URZ], R3 ;  /* 0x00000003000075a7 */ /* 0x0022a400080011ff */
[----:B--2---:R-:W-:Y:S05]  /*99b0*/  @!P0 NANOSLEEP.SYNCS 0x989680 ;  /* 0x009896800000895d */ /* 0x004fea0003900000 */
[----:B------:R-:W2:Y:S02]  /*99c0*/  @!P0 SYNCS.PHASECHK.TRANS64 P0, [R0+URZ], R3 ;  /* 0x00000003000085a7 */ /* 0x000ea400080010ff */
[----:B--2---:R-:W-:Y:S05]  /*99d0*/  @!P0 BRA `(.L_x_205) ;  /* 0xfffffffc00f08947 */ /* 0x004fea000383ffff */
[----:B------:R-:W-:Y:S05]  /*99e0*/  BRA `(.L_x_206) ;  /* 0xffffffa000807947 */ /* 0x000fea000383ffff */
.L_x_70:
[----:B------:R-:W-:-:S07]  /*99f0*/  MOV R0, UR5 ;  /* 0x0000000500007c02 */ /* 0x000fce0008000f00 */
.L_x_207:
[----:B-1----:R1:W2:Y:S02]  /*9a00*/  SYNCS.PHASECHK.TRANS64.TRYWAIT P0, [R0+URZ], R3 ;  /* 0x00000003000075a7 */ /* 0x0022a400080011ff */
[----:B--2---:R-:W-:Y:S05]  /*9a10*/  @!P0 NANOSLEEP.SYNCS 0x989680 ;  /* 0x009896800000895d */ /* 0x004fea0003900000 */
[----:B------:R-:W2:Y:S02]  /*9a20*/  @!P0 SYNCS.PHASECHK.TRANS64 P0, [R0+URZ], R3 ;  /* 0x00000003000085a7 */ /* 0x000ea400080010ff */
[----:B--2---:R-:W-:Y:S05]  /*9a30*/  @!P0 BRA `(.L_x_207) ;  /* 0xfffffffc00f08947 */ /* 0x004fea000383ffff */
[----:B------:R-:W-:Y:S05]  /*9a40*/  BRA `(.L_x_208) ;  /* 0xffffffa0008c7947 */ /* 0x000fea000383ffff */
.L_x_71:
[----:B------:R-:W-:-:S07]  /*9a50*/  MOV R0, UR5 ;  /* 0x0000000500007c02 */ /* 0x000fce0008000f00 */
.L_x_209:
[----:B-1----:R1:W2:Y:S02]  /*9a60*/  SYNCS.PHASECHK.TRANS64.TRYWAIT P0, [R0+URZ], R3 ;  /* 0x00000003000075a7 */ /* 0x0022a400080011ff */
[----:B--2---:R-:W-:Y:S05]  /*9a70*/  @!P0 NANOSLEEP.SYNCS 0x989680 ;  /* 0x009896800000895d */ /* 0x004fea0003900000 */
[----:B------:R-:W2:Y:S02]  /*9a80*/  @!P0 SYNCS.PHASECHK.TRANS64 P0, [R0+URZ], R3 ;  /* 0x00000003000085a7 */ /* 0x000ea400080010ff */
[----:B--2---:R-:W-:Y:S05]  /*9a90*/  @!P0 BRA `(.L_x_209) ;  /* 0xfffffffc00f08947 */ /* 0x004fea000383ffff */
[----:B------:R-:W-:Y:S05]  /*9aa0*/  BRA `(.L_x_210) ;  /* 0xffffffa000987947 */ /* 0x000fea000383ffff */
.L_x_72:
[----:B------:R-:W-:-:S07]  /*9ab0*/  MOV R0, UR5 ;  /* 0x0000000500007c02 */ /* 0x000fce0008000f00 */
.L_x_211:
[----:B-1----:R1:W2:Y:S02]  /*9ac0*/  SYNCS.PHASECHK.TRANS64.TRYWAIT P0, [R0+URZ], R3 ;  /* 0x00000003000075a7 */ /* 0x0022a400080011ff */
[----:B--2---:R-:W-:Y:S05]  /*9ad0*/  @!P0 NANOSLEEP.SYNCS 0x989680 ;  /* 0x009896800000895d */ /* 0x004fea0003900000 */
[----:B------:R-:W2:Y:S02]  /*9ae0*/  @!P0 SYNCS.PHASECHK.TRANS64 P0, [R0+URZ], R3 ;  /* 0x00000003000085a7 */ /* 0x000ea400080010ff */
[----:B--2---:R-:W-:Y:S05]  /*9af0*/  @!P0 BRA `(.L_x_211) ;  /* 0xfffffffc00f08947 */ /* 0x004fea000383ffff */
[----:B------:R-:W-:Y:S05]  /*9b00*/  BRA `(.L_x_212) ;  /* 0xffffffa000a47947 */ /* 0x000fea000383ffff */
.L_x_73:
[----:B------:R-:W-:-:S07]  /*9b10*/  MOV R0, UR5 ;  /* 0x0000000500007c02 */ /* 0x000fce0008000f00 */
.L_x_213:
[----:B-1----:R1:W2:Y:S02]  /*9b20*/  SYNCS.PHASECHK.TRANS64.TRYWAIT P0, [R0+URZ], R3 ;  /* 0x00000003000075a7 */ /* 0x0022a400080011ff */
[----:B--2---:R-:W-:Y:S05]  /*9b30*/  @!P0 NANOSLEEP.SYNCS 0x989680 ;  /* 0x009896800000895d */ /* 0x004fea0003900000 */
[----:B------:R-:W2:Y:S02]  /*9b40*/  @!P0 SYNCS.PHASECHK.TRANS64 P0, [R0+URZ], R3 ;  /* 0x00000003000085a7 */ /* 0x000ea400080010ff */
[----:B--2---:R-:W-:Y:S05]  /*9b50*/  @!P0 BRA `(.L_x_213) ;  /* 0xfffffffc00f08947 */ /* 0x004fea000383ffff */
[----:B------:R-:W-:Y:S05]  /*9b60*/  BRA `(.L_x_214) ;  /* 0xffffffa000b07947 */ /* 0x000fea000383ffff */
.L_x_74:
[----:B------:R-:W-:-:S07]  /*9b70*/  MOV R0, UR5 ;  /* 0x0000000500007c02 */ /* 0x000fce0008000f00 */
.L_x_215:
[----:B-1----:R1:W2:Y:S02]  /*9b80*/  SYNCS.PHASECHK.TRANS64.TRYWAIT P0, [R0+URZ], R3 ;  /* 0x00000003000075a7 */ /* 0x0022a400080011ff */
[----:B--2---:R-:W-:Y:S05]  /*9b90*/  @!P0 NANOSLEEP.SYNCS 0x989680 ;  /* 0x009896800000895d */ /* 0x004fea0003900000 */
[----:B------:R-:W2:Y:S02]  /*9ba0*/  @!P0 SYNCS.PHASECHK.TRANS64 P0, [R0+URZ], R3 ;  /* 0x00000003000085a7 */ /* 0x000ea400080010ff */
[----:B--2---:R-:W-:Y:S05]  /*9bb0*/  @!P0 BRA `(.L_x_215) ;  /* 0xfffffffc00f08947 */ /* 0x004fea000383ffff */
[----:B------:R-:W-:Y:S05]  /*9bc0*/  BRA `(.L_x_216) ;  /* 0xffffffa000bc7947 */ /* 0x000fea000383ffff */
.L_x_75:
[----:B------:R-:W-:-:S07]  /*9bd0*/  MOV R0, UR5 ;  /* 0x0000000500007c02 */ /* 0x000fce0008000f00 */
.L_x_217:
[----:B-1----:R1:W2:Y:S02]  /*9be0*/  SYNCS.PHASECHK.TRANS64.TRYWAIT P0, [R0+URZ], R3 ;  /* 0x00000003000075a7 */ /* 0x0022a400080011ff */
[----:B--2---:R-:W-:Y:S05]  /*9bf0*/  @!P0 NANOSLEEP.SYNCS 0x989680 ;  /* 0x009896800000895d */ /* 0x004fea0003900000 */
[----:B------:R-:W2:Y:S02]  /*9c00*/  @!P0 SYNCS.PHASECHK.TRANS64 P0, [R0+URZ], R3 ;  /* 0x00000003000085a7 */ /* 0x000ea400080010ff */
[----:B--2---:R-:W-:Y:S05]  /*9c10*/  @!P0 BRA `(.L_x_217) ;  /* 0xfffffffc00f08947 */ /* 0x004fea000383ffff */
[----:B------:R-:W-:Y:S05]  /*9c20*/  BRA `(.L_x_218) ;  /* 0xffffffa000c87947 */ /* 0x000fea000383ffff */
.L_x_76:
[----:B------:R-:W-:-:S07]  /*9c30*/  MOV R0, UR5 ;  /* 0x0000000500007c02 */ /* 0x000fce0008000f00 */
.L_x_219:
[----:B-1----:R1:W2:Y:S02]  /*9c40*/  SYNCS.PHASECHK.TRANS64.TRYWAIT P0, [R0+URZ], R3 ;  /* 0x00000003000075a7 */ /* 0x0022a400080011ff */
[----:B--2---:R-:W-:Y:S05]  /*9c50*/  @!P0 NANOSLEEP.SYNCS 0x989680 ;  /* 0x009896800000895d */ /* 0x004fea0003900000 */
[----:B------:R-:W2:Y:S02]  /*9c60*/  @!P0 SYNCS.PHASECHK.TRANS64 P0, [R0+URZ], R3 ;  /* 0x00000003000085a7 */ /* 0x000ea400080010ff */
[----:B--2---:R-:W-:Y:S05]  /*9c70*/  @!P0 BRA `(.L_x_219) ;  /* 0xfffffffc00f08947 */ /* 0x004fea000383ffff */
[----:B------:R-:W-:Y:S05]  /*9c80*/  BRA `(.L_x_220) ;  /* 0xffffffa000d47947 */ /* 0x000fea000383ffff */
.L_x_77:
[----:B------:R-:W-:-:S07]  /*9c90*/  MOV R0, UR5 ;  /* 0x0000000500007c02 */ /* 0x000fce0008000f00 */
.L_x_221:
[----:B-1----:R1:W2:Y:S02]  /*9ca0*/  SYNCS.PHASECHK.TRANS64.TRYWAIT P0, [R0+URZ], R3 ;  /* 0x00000003000075a7 */ /* 0x0022a400080011ff */
[----:B--2---:R-:W-:Y:S05]  /*9cb0*/  @!P0 NANOSLEEP.SYNCS 0x989680 ;  /* 0x009896800000895d */ /* 0x004fea0003900000 */
[----:B------:R-:W2:Y:S02]  /*9cc0*/  @!P0 SYNCS.PHASECHK.TRANS64 P0, [R0+URZ], R3 ;  /* 0x00000003000085a7 */ /* 0x000ea400080010ff */
[----:B--2---:R-:W-:Y:S05]  /*9cd0*/  @!P0 BRA `(.L_x_221) ;  /* 0xfffffffc00f08947 */ /* 0x004fea000383ffff */
[----:B------:R-:W-:Y:S05]  /*9ce0*/  BRA `(.L_x_222) ;  /* 0xffffffa000e07947 */ /* 0x000fea000383ffff */
.L_x_78:
[----:B------:R-:W-:-:S07]  /*9cf0*/  MOV R0, UR5 ;  /* 0x0000000500007c02 */ /* 0x000fce0008000f00 */
.L_x_223:
[----:B-1----:R1:W2:Y:S02]  /*9d00*/  SYNCS.PHASECHK.TRANS64.TRYWAIT P0, [R0+URZ], R3 ;  /* 0x00000003000075a7 */ /* 0x0022a400080011ff */
[----:B--2---:R-:W-:Y:S05]  /*9d10*/  @!P0 NANOSLEEP.SYNCS 0x989680 ;  /* 0x009896800000895d */ /* 0x004fea0003900000 */
[----:B------:R-:W2:Y:S02]  /*9d20*/  @!P0 SYNCS.PHASECHK.TRANS64 P0, [R0+URZ], R3 ;  /* 0x00000003000085a7 */ /* 0x000ea400080010ff */
[----:B--2---:R-:W-:Y:S05]  /*9d30*/  @!P0 BRA `(.L_x_223) ;  /* 0xfffffffc00f08947 */ /* 0x004fea000383ffff */
[----:B------:R-:W-:Y:S05]  /*9d40*/  BRA `(.L_x_224) ;  /* 0xffffffa000ec7947 */ /* 0x000fea000383ffff */
.L_x_79:
[----:B------:R-:W-:-:S07]  /*9d50*/  MOV R0, UR5 ;  /* 0x0000000500007c02 */ /* 0x000fce0008000f00 */
.L_x_225:
[----:B-1----:R1:W2:Y:S02]  /*9d60*/  SYNCS.PHASECHK.TRANS64.TRYWAIT P0, [R0+URZ], R3 ;  /* 0x00000003000075a7 */ /* 0x0022a400080011ff */
[----:B--2---:R-:W-:Y:S05]  /*9d70*/  @!P0 NANOSLEEP.SYNCS 0x989680 ;  /* 0x009896800000895d */ /* 0x004fea0003900000 */
[----:B------:R-:W2:Y:S02]  /*9d80*/  @!P0 SYNCS.PHASECHK.TRANS64 P0, [R0+URZ], R3 ;  /* 0x00000003000085a7 */ /* 0x000ea400080010ff */
[----:B--2---:R-:W-:Y:S05]  /*9d90*/  @!P0 BRA `(.L_x_225) ;  /* 0xfffffffc00f08947 */ /* 0x004fea000383ffff */
[----:B------:R-:W-:Y:S05]  /*9da0*/  BRA `(.L_x_226) ;  /* 0xffffffa000f87947 */ /* 0x000fea000383ffff */
.L_x_80:
[----:B------:R-:W-:-:S07]  /*9db0*/  MOV R0, UR5 ;  /* 0x0000000500007c02 */ /* 0x000fce0008000f00 */
.L_x_227:
[----:B-1----:R1:W2:Y:S02]  /*9dc0*/  SYNCS.PHASECHK.TRANS64.TRYWAIT P0, [R0+URZ], R3 ;  /* 0x00000003000075a7 */ /* 0x0022a400080011ff */
[----:B--2---:R-:W-:Y:S05]  /*9dd0*/  @!P0 NANOSLEEP.SYNCS 0x989680 ;  /* 0x009896800000895d */ /* 0x004fea0003900000 */
[----:B------:R-:W2:Y:S02]  /*9de0*/  @!P0 SYNCS.PHASECHK.TRANS64 P0, [R0+URZ], R3 ;  /* 0x00000003000085a7 */ /* 0x000ea400080010ff */
[----:B--2---:R-:W-:Y:S05]  /*9df0*/  @!P0 BRA `(.L_x_227) ;  /* 0xfffffffc00f08947 */ /* 0x004fea000383ffff */
[----:B------:R-:W-:Y:S05]  /*9e00*/  BRA `(.L_x_228) ;  /* 0xffffffa400047947 */ /* 0x000fea000383ffff */
.L_x_81:
[----:B------:R-:W-:-:S07]  /*9e10*/  MOV R0, UR5 ;  /* 0x0000000500007c02 */ /* 0x000fce0008000f00 */
.L_x_229:
[----:B-1----:R1:W2:Y:S02]  /*9e20*/  SYNCS.PHASECHK.TRANS64.TRYWAIT P0, [R0+URZ], R3 ;  /* 0x00000003000075a7 */ /* 0x0022a400080011ff */
[----:B--2---:R-:W-:Y:S05]  /*9e30*/  @!P0 NANOSLEEP.SYNCS 0x989680 ;  /* 0x009896800000895d */ /* 0x004fea0003900000 */
[----:B------:R-:W2:Y:S02]  /*9e40*/  @!P0 SYNCS.PHASECHK.TRANS64 P0, [R0+URZ], R3 ;  /* 0x00000003000085a7 */ /* 0x000ea400080010ff */
[----:B--2---:R-:W-:Y:S05]  /*9e50*/  @!P0 BRA `(.L_x_229) ;  /* 0xfffffffc00f08947 */ /* 0x004fea000383ffff */
[----:B------:R-:W-:Y:S05]  /*9e60*/  BRA `(.L_x_230) ;  /* 0xffffffa400107947 */ /* 0x000fea000383ffff */
.L_x_82:
[----:B------:R-:W-:-:S07]  /*9e70*/  MOV R0, UR5 ;  /* 0x0000000500007c02 */ /* 0x000fce0008000f00 */
.L_x_231:
[----:B-1----:R1:W2:Y:S02]  /*9e80*/  SYNCS.PHASECHK.TRANS64.TRYWAIT P0, [R0+URZ], R3 ;  /* 0x00000003000075a7 */ /* 0x0022a400080011ff */
[----:B--2---:R-:W-:Y:S05]  /*9e90*/  @!P0 NANOSLEEP.SYNCS 0x989680 ;  /* 0x009896800000895d */ /* 0x004fea0003900000 */
[----:B------:R-:W2:Y:S02]  /*9ea0*/  @!P0 SYNCS.PHASECHK.TRANS64 P0, [R0+URZ], R3 ;  /* 0x00000003000085a7 */ /* 0x000ea400080010ff */
[----:B--2---:R-:W-:Y:S05]  /*9eb0*/  @!P0 BRA `(.L_x_231) ;  /* 0xfffffffc00f08947 */ /* 0x004fea000383ffff */
[----:B------:R-:W-:Y:S05]  /*9ec0*/  BRA `(.L_x_232) ;  /* 0xffffffa4001c7947 */ /* 0x000fea000383ffff */
.L_x_83:
[----:B------:R-:W-:-:S07]  /*9ed0*/  MOV R0, UR5 ;  /* 0x0000000500007c02 */ /* 0x000fce0008000f00 */
.L_x_233:
[----:B-1----:R1:W2:Y:S02]  /*9ee0*/  SYNCS.PHASECHK.TRANS64.TRYWAIT P0, [R0+URZ], R3 ;  /* 0x00000003000075a7 */ /* 0x0022a400080011ff */
[----:B--2---:R-:W-:Y:S05]  /*9ef0*/  @!P0 NANOSLEEP.SYNCS 0x989680 ;  /* 0x009896800000895d */ /* 0x004fea0003900000 */
[----:B------:R-:W2:Y:S02]  /*9f00*/  @!P0 SYNCS.PHASECHK.TRANS64 P0, [R0+URZ], R3 ;  /* 0x00000003000085a7 */ /* 0x000ea400080010ff */
[----:B--2---:R-:W-:Y:S05]  /*9f10*/  @!P0 BRA `(.L_x_233) ;  /* 0xfffffffc00f08947 */ /* 0x004fea000383ffff */
[----:B------:R-:W-:Y:S05]  /*9f20*/  BRA `(.L_x_234) ;  /* 0xffffffa400287947 */ /* 0x000fea000383ffff */
.L_x_86:
[----:B-1----:R1:W2:Y:S02]  /*9f30*/  SYNCS.PHASECHK.TRANS64.TRYWAIT P0, [R2+URZ+0x310], R4 ;  /* 0x00031004020075a7 */ /* 0x0022a400080011ff */
[----:B--2---:R-:W-:Y:S05]  /*9f40*/  @!P0 NANOSLEEP.SYNCS 0x989680 ;  /* 0x009896800000895d */ /* 0x004fea0003900000 */
[----:B------:R-:W2:Y:S02]  /*9f50*/  @!P0 SYNCS.PHASECHK.TRANS64 P0, [R2+URZ+0x310], R4 ;  /* 0x00031004020085a7 */ /* 0x000ea400080010ff */
[----:B--2---:R-:W-:Y:S05]  /*9f60*/  @!P0 BRA `(.L_x_86) ;  /* 0xfffffffc00f08947 */ /* 0x004fea000383ffff */
[----:B------:R-:W-:Y:S05]  /*9f70*/  BRA `(.L_x_235) ;  /* 0xffffffa4008c7947 */ /* 0x000fea000383ffff */
.L_x_87:
[----:B------:R-:W-:-:S07]  /*9f80*/  MOV R2, UR4 ;  /* 0x0000000400027c02 */ /* 0x000fce0008000f00 */
.L_x_236:
[----:B-1----:R1:W2:Y:S02]  /*9f90*/  SYNCS.PHASECHK.TRANS64.TRYWAIT P0, [R2+URZ+0x2c0], R5 ;  /* 0x0002c005020075a7 */ /* 0x0022a400080011ff */
[----:B--2---:R-:W-:Y:S05]  /*9fa0*/  @!P0 NANOSLEEP.SYNCS 0x989680 ;  /* 0x009896800000895d */ /* 0x004fea0003900000 */
[----:B------:R-:W2:Y:S02]  /*9fb0*/  @!P0 SYNCS.PHASECHK.TRANS64 P0, [R2+URZ+0x2c0], R5 ;  /* 0x0002c005020085a7 */ /* 0x000ea400080010ff */
[----:B--2---:R-:W-:Y:S05]  /*9fc0*/  @!P0 BRA `(.L_x_236) ;  /* 0xfffffffc00f08947 */ /* 0x004fea000383ffff */
[----:B------:R-:W-:Y:S05]  /*9fd0*/  BRA `(.L_x_237) ;  /* 0xffffffa4009c7947 */ /* 0x000fea000383ffff */
.L_x_88:
[----:B-1----:R1:W2:Y:S02]  /*9fe0*/  SYNCS.PHASECHK.TRANS64.TRYWAIT P1, [R2+URZ+0x2b0], R4 ;  /* 0x0002b004020075a7 */ /* 0x0022a400080211ff */
[----:B--2---:R-:W-:Y:S05]  /*9ff0*/  @!P1 NANOSLEEP.SYNCS 0x989680 ;  /* 0x009896800000995d */ /* 0x004fea0003900000 */
[----:B------:R-:W2:Y:S02]  /*a000*/  @!P1 SYNCS.PHASECHK.TRANS64 P1, [R2+URZ+0x2b0], R4 ;  /* 0x0002b004020095a7 */ /* 0x000ea400080210ff */
[----:B--2---:R-:W-:Y:S05]  /*a010*/  @!P1 BRA `(.L_x_88) ;  /* 0xfffffffc00f09947 */ /* 0x004fea000383ffff */
[----:B------:R-:W-:Y:S05]  /*a020*/  BRA `(.L_x_238) ;  /* 0xffffffa400cc7947 */ /* 0x000fea000383ffff */
.L_x_91:
[----:B------:R-:W-:-:S07]  /*a030*/  MOV R0, UR4 ;  /* 0x0000000400007c02 */ /* 0x000fce0008000f00 */
.L_x_239:
[----:B-1----:R1:W2:Y:S02]  /*a040*/  SYNCS.PHASECHK.TRANS64.TRYWAIT P0, [R0+URZ+0x2c0], R2 ;  /* 0x0002c002000075a7 */ /* 0x0022a400080011ff */
[----:B--2---:R-:W-:Y:S05]  /*a050*/  @!P0 NANOSLEEP.SYNCS 0x989680 ;  /* 0x009896800000895d */ /* 0x004fea0003900000 */
[----:B------:R-:W2:Y:S02]  /*a060*/  @!P0 SYNCS.PHASECHK.TRANS64 P0, [R0+URZ+0x2c0], R2 ;  /* 0x0002c002000085a7 */ /* 0x000ea400080010ff */
[----:B--2---:R-:W-:Y:S05]  /*a070*/  @!P0 BRA `(.L_x_239) ;  /* 0xfffffffc00f08947 */ /* 0x004fea000383ffff */
[----:B------:R-:W-:Y:S05]  /*a080*/  BRA `(.L_x_90) ;  /* 0xffffffa800207947 */ /* 0x000fea000383ffff */
.L_x_100:
[----:B-1----:R-:W-:-:S04]  /*a090*/  MOV R5, UR5 ;  /* 0x0000000500057c02 */ /* 0x002fc80008000f00 */
[----:B------:R1:W2:Y:S03]  /*a0a0*/  SYNCS.PHASECHK.TRANS64.TRYWAIT P0, [R5+URZ+0x8], R6 ;  /* 0x00000806050075a7 */ /* 0x0002a600080011ff */
[----:B--2---:R-:W-:Y:S05]  /*a0b0*/  @!P0 NANOSLEEP.SYNCS 0x989680 ;  /* 0x009896800000895d */ /* 0x004fea0003900000 */
[----:B------:R-:W2:Y:S02]  /*a0c0*/  @!P0 SYNCS.PHASECHK.TRANS64 P0, [R5+URZ+0x8], R6 ;  /* 0x00000806050085a7 */ /* 0x000ea400080010ff */
[----:B--2---:R-:W-:Y:S05]  /*a0d0*/  @!P0 BRA `(.L_x_100) ;  /* 0xfffffffc00ec8947 */ /* 0x004fea000383ffff */
[----:B------:R-:W-:Y:S05]  /*a0e0*/  BRA `(.L_x_99) ;  /* 0xffffffa800d87947 */ /* 0x000fea000383ffff */
.L_x_102:
[----:B------:R-:W-:Y:S01]  /*a0f0*/  BSSY B0, `(.L_x_240) ;  /* 0x0000006000007945 */ /* 0x000fe20003800000 */
[----:B------:R-:W-:-:S07]  /*a100*/  MOV R15, 0xffffffff ;  /* 0xffffffff000f7802 */ /* 0x000fce0000000f00 */
[----:B-1---5:R-:W-:Y:S05]  /*a110*/  WARPSYNC.COLLECTIVE R15, `(.L_x_241) ;  /* 0x000000000f0c7348 */ /* 0x022fea0003c00000 */
[----:B------:R-:W-:Y:S02]  /*a120*/  ELECT P6, UR79, PT ;  /* 0x00000000004f782f */ /* 0x000fe400038c0000 */
[----:B------:R-:W-:Y:S01]  /*a130*/  MOV R14, UR79 ;  /* 0x0000004f000e7c02 */ /* 0x000fe20008000f00 */
[----:B-1---5:R-:W-:Y:S10]  /*a140*/  ENDCOLLECTIVE ;  /* 0x000000000000791b */ /* 0x022ff40003800000 */
.L_x_241:
[----:B------:R-:W-:Y:S05]  /*a150*/  BSYNC B0 ;  /* 0x0000000000007941 */ /* 0x000fea0003800000 */
.L_x_240:
[----:B------:R-:W-:Y:S01]  /*a160*/  PLOP3.LUT P0, PT, P6, PT, PT, 0x80, 0x8 ;  /* 0x000000000008781c */ /* 0x000fe2000370f070 */
[----:B------:R-:W-:-:S12]  /*a170*/  BRA `(.L_x_242) ;  /* 0xffffffac00047947 */ /* 0x000fd8000383ffff */
.L_x_104:
[----:B-1----:R-:W-:-:S04]  /*a180*/  MOV R0, UR5 ;  /* 0x0000000500007c02 */ /* 0x002fc80008000f00 */
[----:B------:R1:W2:Y:S03]  /*a190*/  SYNCS.PHASECHK.TRANS64.TRYWAIT P0, [R0+URZ+0x8], R4 ;  /* 0x00000804000075a7 */ /* 0x0002a600080011ff */
[----:B--2---:R-:W-:Y:S05]  /*a1a0*/  @!P0 NANOSLEEP.SYNCS 0x989680 ;  /* 0x009896800000895d */ /* 0x004fea0003900000 */
[----:B------:R-:W2:Y:S02]  /*a1b0*/  @!P0 SYNCS.PHASECHK.TRANS64 P0, [R0+URZ+0x8], R4 ;  /* 0x00000804000085a7 */ /* 0x000ea400080010ff */
[----:B--2---:R-:W-:Y:S05]  /*a1c0*/  @!P0 BRA `(.L_x_104) ;  /* 0xfffffffc00ec8947 */ /* 0x004fea000383ffff */
[----:B------:R-:W-:Y:S05]  /*a1d0*/  BRA `(.L_x_103) ;  /* 0xffffffac00087947 */ /* 0x000fea000383ffff */
.L_x_105:
[----:B-1----:R1:W2:Y:S02]  /*a1e0*/  SYNCS.PHASECHK.TRANS64.TRYWAIT P0, [R0+URZ+0x2b0], R4 ;  /* 0x0002b004000075a7 */ /* 0x0022a400080011ff */
[----:B--2---:R-:W-:Y:S05]  /*a1f0*/  @!P0 NANOSLEEP.SYNCS 0x989680 ;  /* 0x009896800000895d */ /* 0x004fea0003900000 */
[----:B------:R-:W2:Y:S02]  /*a200*/  @!P0 SYNCS.PHASECHK.TRANS64 P0, [R0+URZ+0x2b0], R4 ;  /* 0x0002b004000085a7 */ /* 0x000ea400080010ff */
[----:B--2---:R-:W-:Y:S05]  /*a210*/  @!P0 BRA `(.L_x_105) ;  /* 0xfffffffc00f08947 */ /* 0x004fea000383ffff */
[----:B------:R-:W-:Y:S05]  /*a220*/  BRA `(.L_x_243) ;  /* 0xffffffac00dc7947 */ /* 0x000fea000383ffff */
.L_x_107:
[----:B------:R-:W-:-:S07]  /*a230*/  MOV R0, UR19 ;  /* 0x0000001300007c02 */ /* 0x000fce0008000f00 */
.L_x_244:
[----:B-1----:R1:W2:Y:S02]  /*a240*/  SYNCS.PHASECHK.TRANS64.TRYWAIT P0, [R0+URZ+0x2f0], R4 ;  /* 0x0002f004000075a7 */ /* 0x0022a400080011ff */
[----:B--2---:R-:W-:Y:S05]  /*a250*/  @!P0 NANOSLEEP.SYNCS 0x989680 ;  /* 0x009896800000895d */ /* 0x004fea0003900000 */
[----:B------:R-:W2:Y:S02]  /*a260*/  @!P0 SYNCS.PHASECHK.TRANS64 P0, [R0+URZ+0x2f0], R4 ;  /* 0x0002f004000085a7 */ /* 0x000ea400080010ff */
[----:B--2---:R-:W-:Y:S05]  /*a270*/  @!P0 BRA `(.L_x_244) ;  /* 0xfffffffc00f08947 */ /* 0x004fea000383ffff */
[----:B------:R-:W-:Y:S05]  /*a280*/  BRA `(.L_x_245) ;  /* 0xffffffb000247947 */ /* 0x000fea000383ffff */
.L_x_110:
[----:B------:R-:W-:Y:S07]  /*a290*/  MOV R0, UR6 ;  /* 0x0000000600007c02 */ /* 0x000fee0008000f00 */
.L_x_246:
[----:B-1----:R1:W2:Y:S02]  /*a2a0*/  SYNCS.PHASECHK.TRANS64.TRYWAIT P0, [R0+URZ], R4 ;  /* 0x00000004000075a7 */ /* 0x0022a400080011ff */
[----:B--2---:R-:W-:Y:S05]  /*a2b0*/  @!P0 NANOSLEEP.SYNCS 0x989680 ;  /* 0x009896800000895d */ /* 0x004fea0003900000 */
[----:B------:R-:W2:Y:S02]  /*a2c0*/  @!P0 SYNCS.PHASECHK.TRANS64 P0, [R0+URZ], R4 ;  /* 0x00000004000085a7 */ /* 0x000ea400080010ff */
[----:B--2---:R-:W-:Y:S05]  /*a2d0*/  @!P0 BRA `(.L_x_246) ;  /* 0xfffffffc00f08947 */ /* 0x004fea000383ffff */
[----:B------:R-:W-:Y:S05]  /*a2e0*/  BRA `(.L_x_109) ;  /* 0xffffffb0003c7947 */ /* 0x000fea000383ffff */
.L_x_114:
[----:B-1----:R-:W-:-:S07]  /*a2f0*/  MOV R0, UR4 ;  /* 0x0000000400007c02 */ /* 0x002fce0008000f00 */
.L_x_247:
[----:B-1----:R1:W2:Y:S02]  /*a300*/  SYNCS.PHASECHK.TRANS64.TRYWAIT P0, [R0+URZ], R2 ;  /* 0x00000002000075a7 */ /* 0x0022a400080011ff */
[----:B--2---:R-:W-:Y:S05]  /*a310*/  @!P0 NANOSLEEP.SYNCS 0x989680 ;  /* 0x009896800000895d */ /* 0x004fea0003900000 */
[----:B------:R-:W2:Y:S02]  /*a320*/  @!P0 SYNCS.PHASECHK.TRANS64 P0, [R0+URZ], R2 ;  /* 0x00000002000085a7 */ /* 0x000ea400080010ff */
[----:B--2---:R-:W-:Y:S05]  /*a330*/  @!P0 BRA `(.L_x_247) ;  /* 0xfffffffc00f08947 */ /* 0x004fea000383ffff */
[----:B------:R-:W-:Y:S05]  /*a340*/  BRA `(.L_x_248) ;  /* 0xffffffb000f47947 */ /* 0x000fea000383ffff */
.L_x_115:
[----:B------:R-:W-:-:S07]  /*a350*/  MOV R0, UR5 ;  /* 0x0000000500007c02 */ /* 0x000fce0008000f00 */
.L_x_249:
[----:B-1----:R1:W2:Y:S02]  /*a360*/  SYNCS.PHASECHK.TRANS64.TRYWAIT P0, [R0+URZ], R3 ;  /* 0x00000003000075a7 */ /* 0x0022a400080011ff */
[----:B--2---:R-:W-:Y:S05]  /*a370*/  @!P0 NANOSLEEP.SYNCS 0x989680 ;  /* 0x009896800000895d */ /* 0x004fea0003900000 */
[----:B------:R-:W2:Y:S02]  /*a380*/  @!P0 SYNCS.PHASECHK.TRANS64 P0, [R0+URZ], R3 ;  /* 0x00000003000085a7 */ /* 0x000ea400080010ff */
[----:B--2---:R-:W-:Y:S05]  /*a390*/  @!P0 BRA `(.L_x_249) ;  /* 0xfffffffc00f08947 */ /* 0x004fea000383ffff */
[----:B------:R-:W-:Y:S05]  /*a3a0*/  BRA `(.L_x_250) ;  /* 0xffffffb400007947 */ /* 0x000fea000383ffff */
.L_x_116:
[----:B------:R-:W-:-:S07]  /*a3b0*/  MOV R0, UR5 ;  /* 0x0000000500007c02 */ /* 0x000fce0008000f00 */
.L_x_251:
[----:B-1----:R1:W2:Y:S02]  /*a3c0*/  SYNCS.PHASECHK.TRANS64.TRYWAIT P0, [R0+URZ], R3 ;  /* 0x00000003000075a7 */ /* 0x0022a400080011ff */
[----:B--2---:R-:W-:Y:S05]  /*a3d0*/  @!P0 NANOSLEEP.SYNCS 0x989680 ;  /* 0x009896800000895d */ /* 0x004fea0003900000 */
[----:B------:R-:W2:Y:S02]  /*a3e0*/  @!P0 SYNCS.PHASECHK.TRANS64 P0, [R0+URZ], R3 ;  /* 0x00000003000085a7 */ /* 0x000ea400080010ff */
[----:B--2---:R-:W-:Y:S05]  /*a3f0*/  @!P0 BRA `(.L_x_251) ;  /* 0xfffffffc00f08947 */ /* 0x004fea000383ffff */
[----:B------:R-:W-:Y:S05]  /*a400*/  BRA `(.L_x_252) ;  /* 0xffffffb4000c7947 */ /* 0x000fea000383ffff */
.L_x_119:
[----:B------:R-:W-:-:S07]  /*a410*/  MOV R0, UR13 ;  /* 0x0000000d00007c02 */ /* 0x000fce0008000f00 */
.L_x_253:
[----:B-1----:R1:W2:Y:S02]  /*a420*/  SYNCS.PHASECHK.TRANS64.TRYWAIT P1, [R0+URZ+0x330], R2 ;  /* 0x00033002000075a7 */ /* 0x0022a400080211ff */
[----:B--2---:R-:W-:Y:S05]  /*a430*/  @!P1 NANOSLEEP.SYNCS 0x989680 ;  /* 0x009896800000995d */ /* 0x004fea0003900000 */
[----:B------:R-:W2:Y:S02]  /*a440*/  @!P1 SYNCS.PHASECHK.TRANS64 P1, [R0+URZ+0x330], R2 ;  /* 0x00033002000095a7 */ /* 0x000ea400080210ff */
[----:B--2---:R-:W-:Y:S05]  /*a450*/  @!P1 BRA `(.L_x_253) ;  /* 0xfffffffc00f09947 */ /* 0x004fea000383ffff */
[----:B------:R-:W-:Y:S05]  /*a460*/  BRA `(.L_x_254) ;  /* 0xffffffb400587947 */ /* 0x000fea000383ffff */
.L_x_124:
[----:B--2---:R2:W4:Y:S02]  /*a470*/  SYNCS.PHASECHK.TRANS64.TRYWAIT P0, [R7+URZ+0x2b0], R0 ;  /* 0x0002b000070075a7 */ /* 0x00452400080011ff */
[----:B----4-:R-:W-:Y:S05]  /*a480*/  @!P0 NANOSLEEP.SYNCS 0x989680 ;  /* 0x009896800000895d */ /* 0x010fea0003900000 */
[----:B------:R-:W4:Y:S02]  /*a490*/  @!P0 SYNCS.PHASECHK.TRANS64 P0, [R7+URZ+0x2b0], R0 ;  /* 0x0002b000070085a7 */ /* 0x000f2400080010ff */
[----:B----4-:R-:W-:Y:S05]  /*a4a0*/  @!P0 BRA `(.L_x_124) ;  /* 0xfffffffc00f08947 */ /* 0x010fea000383ffff */
[----:B------:R-:W-:Y:S05]  /*a4b0*/  BRA `(.L_x_255) ;  /* 0xffffffb800787947 */ /* 0x000fea000383ffff */
.L_x_127:
[----:B-1----:R-:W-:Y:S07]  /*a4c0*/  MOV R0, UR17 ;  /* 0x0000001100007c02 */ /* 0x002fee0008000f00 */
.L_x_256:
[----:B-1----:R1:W2:Y:S02]  /*a4d0*/  SYNCS.PHASECHK.TRANS64.TRYWAIT P2, [R0+URZ+0x2a8], R7 ;  /* 0x0002a807000075a7 */ /* 0x0022a400080411ff */
[----:B--2---:R-:W-:Y:S05]  /*a4e0*/  @!P2 NANOSLEEP.SYNCS 0x989680 ;  /* 0x009896800000a95d */ /* 0x004fea0003900000 */
[----:B------:R-:W2:Y:S02]  /*a4f0*/  @!P2 SYNCS.PHASECHK.TRANS64 P2, [R0+URZ+0x2a8], R7 ;  /* 0x0002a8070000a5a7 */ /* 0x000ea400080410ff */
[----:B--2---:R-:W-:Y:S05]  /*a500*/  @!P2 BRA `(.L_x_256) ;  /* 0xfffffffc00f0a947 */ /* 0x004fea000383ffff */
[----:B------:R-:W-:Y:S05]  /*a510*/  BRA `(.L_x_126) ;  /* 0xffffffbc00d87947 */ /* 0x000fea000383ffff */
.L_x_130:
[----:B-1----:R-:W-:Y:S07]  /*a520*/  MOV R0, UR17 ;  /* 0x0000001100007c02 */ /* 0x002fee0008000f00 */
.L_x_257:
[----:B-1----:R1:W2:Y:S02]  /*a530*/  SYNCS.PHASECHK.TRANS64.TRYWAIT P0, [R0+URZ+0x298], R6 ;  /* 0x00029806000075a7 */ /* 0x0022a400080011ff */
[----:B--2---:R-:W-:Y:S05]  /*a540*/  @!P0 NANOSLEEP.SYNCS 0x989680 ;  /* 0x009896800000895d */ /* 0x004fea0003900000 */
[----:B------:R-:W2:Y:S02]  /*a550*/  @!P0 SYNCS.PHASECHK.TRANS64 P0, [R0+URZ+0x298], R6 ;  /* 0x00029806000085a7 */ /* 0x000ea400080010ff */
[----:B--2---:R-:W-:Y:S05]  /*a560*/  @!P0 BRA `(.L_x_257) ;  /* 0xfffffffc00f08947 */ /* 0x004fea000383ffff */
[----:B------:R-:W-:Y:S05]  /*a570*/  BRA `(.L_x_258) ;  /* 0xffffffc000287947 */ /* 0x000fea000383ffff */
.L_x_133:
[----:B--2---:R2:W3:Y:S02]  /*a580*/  SYNCS.PHASECHK.TRANS64.TRYWAIT P0, [R3+URZ+0x2b0], R0 ;  /* 0x0002b000030075a7 */ /* 0x0044e400080011ff */
[----:B---3--:R-:W-:Y:S05]  /*a590*/  @!P0 NANOSLEEP.SYNCS 0x989680 ;  /* 0x009896800000895d */ /* 0x008fea0003900000 */
[----:B------:R-:W3:Y:S02]  /*a5a0*/  @!P0 SYNCS.PHASECHK.TRANS64 P0, [R3+URZ+0x2b0], R0 ;  /* 0x0002b000030085a7 */ /* 0x000ee400080010ff */
[----:B---3--:R-:W-:Y:S05]  /*a5b0*/  @!P0 BRA `(.L_x_133) ;  /* 0xfffffffc00f08947 */ /* 0x008fea000383ffff */
[----:B------:R-:W-:Y:S05]  /*a5c0*/  BRA `(.L_x_259) ;  /* 0xffffffc4006c7947 */ /* 0x000fea000383ffff */
.L_x_144:
[----:B-1----:R-:W-:Y:S04]  /*a5d0*/  MOV R0, UR44 ;  /* 0x0000002c00007c02 */ /* 0x002fe80008000f00 */
[----:B------:R1:W2:Y:S03]  /*a5e0*/  SYNCS.PHASECHK.TRANS64.TRYWAIT P1, [R0+URZ+0x290], R3 ;  /* 0x00029003000075a7 */ /* 0x0002a600080211ff */
[----:B--2---:R-:W-:Y:S05]  /*a5f0*/  @!P1 NANOSLEEP.SYNCS 0x989680 ;  /* 0x009896800000995d */ /* 0x004fea0003900000 */
[----:B------:R-:W2:Y:S02]  /*a600*/  @!P1 SYNCS.PHASECHK.TRANS64 P1, [R0+URZ+0x290], R3 ;  /* 0x00029003000095a7 */ /* 0x000ea400080210ff */
[----:B--2---:R-:W-:Y:S05]  /*a610*/  @!P1 BRA `(.L_x_144) ;  /* 0xfffffffc00ec9947 */ /* 0x004fea000383ffff */
[----:B------:R-:W-:Y:S05]  /*a620*/  BRA `(.L_x_143) ;  /* 0xffffffd000c07947 */ /* 0x000fea000383ffff */
.L_x_146:
[----:B------:R1:W1:Y:S02]  /*a630*/  SYNCS.PHASECHK.TRANS64.TRYWAIT P1, [R143+URZ+0x2d0], R4 ;  /* 0x0002d0048f0075a7 */ /* 0x00026400080211ff */
[----:B-1----:R-:W-:Y:S05]  /*a640*/  @!P1 NANOSLEEP.SYNCS 0x989680 ;  /* 0x009896800000995d */ /* 0x002fea0003900000 */
[----:B------:R-:W1:Y:S02]  /*a650*/  @!P1 SYNCS.PHASECHK.TRANS64 P1, [R143+URZ+0x2d0], R4 ;  /* 0x0002d0048f0095a7 */ /* 0x000e6400080210ff */
[----:B-1----:R-:W-:Y:S05]  /*a660*/  @!P1 BRA `(.L_x_146) ;  /* 0xfffffffc00f09947 */ /* 0x002fea000383ffff */
[----:B------:R-:W-:Y:S05]  /*a670*/  BRA `(.L_x_145) ;  /* 0xffffffd400087947 */ /* 0x000fea000383ffff */
        .weak           $__internal_0_$__cuda_sm10x_tcgen05_guardrail_trap_col_being_dealloced_not_returned_by_alloc
        .type           $__internal_0_$__cuda_sm10x_tcgen05_guardrail_trap_col_being_dealloced_not_returned_by_alloc,@function
        .size           $__internal_0_$__cuda_sm10x_tcgen05_guardrail_trap_col_being_dealloced_not_returned_by_alloc,($__internal_1_$__cuda_sm10x_tcgen05_guardrail_trap_phase_invalid_during_alloc - $__internal_0_$__cuda_sm10x_tcgen05_guardrail_trap_col_being_dealloced_not_returned_by_alloc)
$__internal_0_$__cuda_sm10x_tcgen05_guardrail_trap_col_being_dealloced_not_returned_by_alloc:
[----:B------:R-:W-:Y:S05]  /*a680*/  BPT.TRAP 0x1 ;  /* 0x000000040000795c */ /* 0x000fea0000300000 */
[----:B------:R-:W-:-:S04]  /*a690*/  HFMA2 R3, -RZ, RZ, 0, 0 ;  /* 0x00000000ff037431 */ /* 0x000fc800000001ff */
[----:B------:R-:W-:Y:S05]  /*a6a0*/  RET.REL.NODEC R2 `(_ZN7cutlass13device_kernelINS_4gemm6kernel13GemmUniversalIN4cute5tupleIJiiiiEEENS1_10collective13CollectiveMmaINS1_35MainloopSm100TmaUmmaWarpSpecializedILi41ELi2ELi4ENS5_IJNS4_1CILi2EEESB_NSA_ILi1EEEEEEEENS5_IJNSA_ILi256EEENSA_ILi64EEENSA_ILi32EEEEEENS_12float_e4m3_tENS5_IJlSC_lEEESJ_SK_NS4_8TiledMMAINS4_8MMA_AtomIJNS4_10MMA_TraitsINS4_25SM100_MMA_F8F6F4_2x1SM_SSEJSJ_SJ_fSF_SG_NS4_17integral_constantINS4_4UMMA5MajorELSR_0EEESS_NSP_INSQ_7ScaleInELST_0EEESU_EEEEEENS4_6LayoutINS5_IJSC_SC_SC_EEENS5_IJNSA_ILi0EEESZ_SZ_EEEEENS5_IJNS4_10UnderscoreES12_S12_EEEEENS4_28SM100_TMA_2SM_LOAD_MULTICASTENS4_14ComposedLayoutINS4_7SwizzleILi1ELi4ELi3EEENS4_18smem_ptr_flag_bitsILi8EEENSX_INS5_IJNSA_ILi8EEESH_EEENS5_IJSH_SC_EEEEEEEvNS4_8identityENS4_18SM100_TMA_2SM_LOADES1F_vS1G_EENS_8epilogue10collective18CollectiveEpilogueINS1J_23Sm100TmaWarpSpecializedILi1ELi1ELi64ELb0ELb0EEEJNS5_IJNSA_ILi128EEESG_SH_EEENS5_IJNSX_IS1O_SC_EENSX_ISG_SC_EEEEESJ_SK_SJ_SK_NS1J_6fusion15FusionCallbacksIS1N_NS1T_17LinearCombinationISJ_fSJ_fLNS_15FloatRoundStyleE2EEES1P_S1S_JEEENS4_5SM1004TMEM4LOAD26SM100_TMEM_LOAD_32dp32b64xENS4_13SM90_TMA_LOADENS16_INS17_ILi2ELi4ELi3EEES1A_NSX_INS5_IJS1B_SG_EEENS5_IJSG_SC_EEEEEEENS4_39AutoVectorizingCopyWithAssumedAlignmentILi128EEENS4_14SM90_TMA_STOREES28_S2A_S2A_EEEvvEEEEvNT_6ParamsE) ;  /* 0xffffff5802547950 */ /* 0x000fea0003c3ffff */
        .weak           $__internal_1_$__cuda_sm10x_tcgen05_guardrail_trap_phase_invalid_during_alloc
        .type           $__internal_1_$__cuda_sm10x_tcgen05_guardrail_trap_phase_invalid_during_alloc,@function
        .size           $__internal_1_$__cuda_sm10x_tcgen05_guardrail_trap_phase_invalid_during_alloc,($__internal_2_$__cuda_sm10x_tcgen05_guardrail_trap_unallocated_columns_being_dealloced - $__internal_1_$__cuda_sm10x_tcgen05_guardrail_trap_phase_invalid_during_alloc)
$__internal_1_$__cuda_sm10x_tcgen05_guardrail_trap_phase_invalid_during_alloc:
[----:B------:R-:W-:Y:S05]  /*a6b0*/  BPT.TRAP 0x1 ;  /* 0x000000040000795c */ /* 0x000fea0000300000 */
[----:B------:R-:W-:-:S04]  /*a6c0*/  MOV R5, 0x0 ;  /* 0x0000000000057802 */ /* 0x000fc80000000f00 */
[----:B------:R-:W-:Y:S05]  /*a6d0*/  RET.REL.NODEC R4 `(_ZN7cutlass13device_kernelINS_4gemm6kernel13GemmUniversalIN4cute5tupleIJiiiiEEENS1_10collective13CollectiveMmaINS1_35MainloopSm100TmaUmmaWarpSpecializedILi41ELi2ELi4ENS5_IJNS4_1CILi2EEESB_NSA_ILi1EEEEEEEENS5_IJNSA_ILi256EEENSA_ILi64EEENSA_ILi32EEEEEENS_12float_e4m3_tENS5_IJlSC_lEEESJ_SK_NS4_8TiledMMAINS4_8MMA_AtomIJNS4_10MMA_TraitsINS4_25SM100_MMA_F8F6F4_2x1SM_SSEJSJ_SJ_fSF_SG_NS4_17integral_constantINS4_4UMMA5MajorELSR_0EEESS_NSP_INSQ_7ScaleInELST_0EEESU_EEEEEENS4_6LayoutINS5_IJSC_SC_SC_EEENS5_IJNSA_ILi0EEESZ_SZ_EEEEENS5_IJNS4_10UnderscoreES12_S12_EEEEENS4_28SM100_TMA_2SM_LOAD_MULTICASTENS4_14ComposedLayoutINS4_7SwizzleILi1ELi4ELi3EEENS4_18smem_ptr_flag_bitsILi8EEENSX_INS5_IJNSA_ILi8EEESH_EEENS5_IJSH_SC_EEEEEEEvNS4_8identityENS4_18SM100_TMA_2SM_LOADES1F_vS1G_EENS_8epilogue10collective18CollectiveEpilogueINS1J_23Sm100TmaWarpSpecializedILi1ELi1ELi64ELb0ELb0EEEJNS5_IJNSA_ILi128EEESG_SH_EEENS5_IJNSX_IS1O_SC_EENSX_ISG_SC_EEEEESJ_SK_SJ_SK_NS1J_6fusion15FusionCallbacksIS1N_NS1T_17LinearCombinationISJ_fSJ_fLNS_15FloatRoundStyleE2EEES1P_S1S_JEEENS4_5SM1004TMEM4LOAD26SM100_TMEM_LOAD_32dp32b64xENS4_13SM90_TMA_LOADENS16_INS17_ILi2ELi4ELi3EEES1A_NSX_INS5_IJS1B_SG_EEENS5_IJSG_SC_EEEEEEENS4_39AutoVectorizingCopyWithAssumedAlignmentILi128EEENS4_14SM90_TMA_STOREES28_S2A_S2A_EEEvvEEEEvNT_6ParamsE) ;  /* 0xffffff5804487950 */ /* 0x000fea0003c3ffff */
        .weak           $__internal_2_$__cuda_sm10x_tcgen05_guardrail_trap_unallocated_columns_being_dealloced
        .type           $__internal_2_$__cuda_sm10x_tcgen05_guardrail_trap_unallocated_columns_being_dealloced,@function
        .size           $__internal_2_$__cuda_sm10x_tcgen05_guardrail_trap_unallocated_columns_being_dealloced,(.L_x_261 - $__internal_2_$__cuda_sm10x_tcgen05_guardrail_trap_unallocated_columns_being_dealloced)
$__internal_2_$__cuda_sm10x_tcgen05_guardrail_trap_unallocated_columns_being_dealloced:
[----:B------:R-:W-:Y:S05]  /*a6e0*/  BPT.TRAP 0x1 ;  /* 0x000000040000795c */ /* 0x000fea0000300000 */
[----:B------:R-:W-:-:S04]  /*a6f0*/  HFMA2 R3, -RZ, RZ, 0, 0 ;  /* 0x00000000ff037431 */ /* 0x000fc800000001ff */
[----:B------:R-:W-:Y:S05]  /*a700*/  RET.REL.NODEC R2 `(_ZN7cutlass13device_kernelINS_4gemm6kernel13GemmUniversalIN4cute5tupleIJiiiiEEENS1_10collective13CollectiveMmaINS1_35MainloopSm100TmaUmmaWarpSpecializedILi41ELi2ELi4ENS5_IJNS4_1CILi2EEESB_NSA_ILi1EEEEEEEENS5_IJNSA_ILi256EEENSA_ILi64EEENSA_ILi32EEEEEENS_12float_e4m3_tENS5_IJlSC_lEEESJ_SK_NS4_8TiledMMAINS4_8MMA_AtomIJNS4_10MMA_TraitsINS4_25SM100_MMA_F8F6F4_2x1SM_SSEJSJ_SJ_fSF_SG_NS4_17integral_constantINS4_4UMMA5MajorELSR_0EEESS_NSP_INSQ_7ScaleInELST_0EEESU_EEEEEENS4_6LayoutINS5_IJSC_SC_SC_EEENS5_IJNSA_ILi0EEESZ_SZ_EEEEENS5_IJNS4_10UnderscoreES12_S12_EEEEENS4_28SM100_TMA_2SM_LOAD_MULTICASTENS4_14ComposedLayoutINS4_7SwizzleILi1ELi4ELi3EEENS4_18smem_ptr_flag_bitsILi8EEENSX_INS5_IJNSA_ILi8EEESH_EEENS5_IJSH_SC_EEEEEEEvNS4_8identityENS4_18SM100_TMA_2SM_LOADES1F_vS1G_EENS_8epilogue10collective18CollectiveEpilogueINS1J_23Sm100TmaWarpSpecializedILi1ELi1ELi64ELb0ELb0EEEJNS5_IJNSA_ILi128EEESG_SH_EEENS5_IJNSX_IS1O_SC_EENSX_ISG_SC_EEEEESJ_SK_SJ_SK_NS1J_6fusion15FusionCallbacksIS1N_NS1T_17LinearCombinationISJ_fSJ_fLNS_15FloatRoundStyleE2EEES1P_S1S_JEEENS4_5SM1004TMEM4LOAD26SM100_TMEM_LOAD_32dp32b64xENS4_13SM90_TMA_LOADENS16_INS17_ILi2ELi4ELi3EEES1A_NSX_INS5_IJS1B_SG_EEENS5_IJSG_SC_EEEEEEENS4_39AutoVectorizingCopyWithAssumedAlignmentILi128EEENS4_14SM90_TMA_STOREES28_S2A_S2A_EEEvvEEEEvNT_6ParamsE) ;  /* 0xffffff58023c7950 */ /* 0x000fea0003c3ffff */
.L_x_260:
[----:B------:R-:W-:-:S00]  /*a710*/  BRA `(.L_x_260) ;  /* 0xfffffffc00fc7947 */ /* 0x000fc0000383ffff */
[----:B------:R-:W-:-:S00]  /*a720*/  NOP ;  /* 0x0000000000007918 */ /* 0x000fc00000000000 */
        /* <DEDUP_REMOVED lines=13> */
.L_x_261:


//--------------------- .nv.global.init           --------------------------
	.section	.nv.global.init,"aw",@progbits
.nv.global.init:
	.type		$str$27,@object
	.size		$str$27,($str$28 - $str$27)
$str$27:
        /*0000*/ 	.byte	0x28, 0x61, 0x64, 0x64, 0x72, 0x65, 0x73, 0x73, 0x20, 0x26, 0x20, 0x6d, 0x61, 0x73, 0x6b, 0x29
        /*0010*/ 	.byte	0x20, 0x3d, 0x3d, 0x20, 0x30, 0x00
	.type		$str$28,@object
	.size		$str$28,($str$26 - $str$28)
$str$28:
        /*0016*/ 	.byte	0x2f, 0x74, 0x6d, 0x70, 0x2f, 0x63, 0x75, 0x74, 0x6c, 0x61, 0x73, 0x73, 0x5f, 0x73, 0x77, 0x65
        /*0026*/ 	.byte	0x65, 0x70, 0x5f, 0x73, 0x72, 0x63, 0x2f, 0x69, 0x6e, 0x63, 0x6c, 0x75, 0x64, 0x65, 0x2f, 0x63
        /*0036*/ 	.byte	0x75, 0x74, 0x65, 0x2f, 0x70, 0x6f, 0x69, 0x6e, 0x74, 0x65, 0x72, 0x5f, 0x66, 0x6c, 0x61, 0x67
        /*0046*/ 	.byte	0x67, 0x65, 0x64, 0x2e, 0x68, 0x70, 0x70, 0x00
	.type		$str$26,@object
	.size		$str$26,($str$25 - $str$26)
$str$26:
        /*004e*/ 	.byte	0x2f, 0x74, 0x6d, 0x70, 0x2f, 0x63, 0x75, 0x74, 0x6c, 0x61, 0x73, 0x73, 0x5f, 0x73, 0x77, 0x65
        /*005e*/ 	.byte	0x65, 0x70, 0x5f, 0x73, 0x72, 0x63, 0x2f, 0x69, 0x6e, 0x63, 0x6c, 0x75, 0x64, 0x65, 0x2f, 0x63
        /*006e*/ 	.byte	0x75, 0x74, 0x65, 0x2f, 0x61, 0x74, 0x6f, 0x6d, 0x2f, 0x63, 0x6f, 0x70, 0x79, 0x5f, 0x74, 0x72
        /*007e*/ 	.byte	0x61, 0x69, 0x74, 0x73, 0x5f, 0x73, 0x6d, 0x31, 0x30, 0x30, 0x2e, 0x68, 0x70, 0x70, 0x00
	.type		$str$25,@object
	.size		$str$25,(__unnamed_1 - $str$25)
$str$25:
        /*008d*/ 	.byte	0x28, 0x28, 0x75, 0x69, 0x6e, 0x74, 0x33, 0x32, 0x5f, 0x74, 0x28, 0x74, 0x68, 0x72, 0x65, 0x61
        /*009d*/ 	.byte	0x64, 0x49, 0x64, 0x78, 0x2e, 0x78, 0x29, 0x20, 0x2f, 0x20, 0x33, 0x32, 0x29, 0x20, 0x25, 0x20
        /*00ad*/ 	.byte	0x34, 0x29, 0x20, 0x3d, 0x3d, 0x20, 0x28, 0x28, 0x28, 0x74, 0x6d, 0x65, 0x6d, 0x5f, 0x61, 0x64
        /*00bd*/ 	.byte	0x64, 0x72, 0x20, 0x3e, 0x3e, 0x20, 0x31, 0x36, 0x29, 0x20, 0x2f, 0x20, 0x33, 0x32, 0x29, 0x20
        /*00cd*/ 	.byte	0x25, 0x20, 0x34, 0x29, 0x00
	.type		__unnamed_1,@object
	.size		__unnamed_1,(__unnamed_2 - __unnamed_1)
__unnamed_1:
        /*00d2*/ 	.byte	0x61, 0x75, 0x74, 0x6f, 0x20, 0x63, 0x75, 0x74, 0x65, 0x3a, 0x3a, 0x61, 0x73, 0x5f, 0x70, 0x6f
        /* <DEDUP_REMOVED lines=24> */
        /*0262*/ 	.byte	0x43, 0x3c, 0x38, 0x31, 0x39, 0x32, 0x3e, 0x3e, 0x3e, 0x3e, 0x5d, 0x00
	.type		__unnamed_2,@object
	.size		__unnamed_2,(.L_2 - __unnamed_2)
__unnamed_2:
        /* <DEDUP_REMOVED lines=42> */
        /*050e*/ 	.byte	0x3e, 0x3e, 0x3e, 0x3e, 0x5d, 0x00
.L_2:


//--------------------- .nv.shared._ZN7cutlass13device_kernelINS_4gemm6kernel13GemmUniversalIN4cute5tupleIJiiiiEEENS1_10collective13CollectiveMmaINS1_35MainloopSm100TmaUmmaWarpSpecializedILi41ELi2ELi4ENS5_IJNS4_1CILi2EEESB_NSA_ILi1EEEEEEEENS5_IJNSA_ILi256EEENSA_ILi64EEENSA_ILi32EEEEEENS_12float_e4m3_tENS5_IJlSC_lEEESJ_SK_NS4_8TiledMMAINS4_8MMA_AtomIJNS4_10MMA_TraitsINS4_25SM100_MMA_F8F6F4_2x1SM_SSEJSJ_SJ_fSF_SG_NS4_17integral_constantINS4_4UMMA5MajorELSR_0EEESS_NSP_INSQ_7ScaleInELST_0EEESU_EEEEEENS4_6LayoutINS5_IJSC_SC_SC_EEENS5_IJNSA_ILi0EEESZ_SZ_EEEEENS5_IJNS4_10UnderscoreES12_S12_EEEEENS4_28SM100_TMA_2SM_LOAD_MULTICASTENS4_14ComposedLayoutINS4_7SwizzleILi1ELi4ELi3EEENS4_18smem_ptr_flag_bitsILi8EEENSX_INS5_IJNSA_ILi8EEESH_EEENS5_IJSH_SC_EEEEEEEvNS4_8identityENS4_18SM100_TMA_2SM_LOADES1F_vS1G_EENS_8epilogue10collective18CollectiveEpilogueINS1J_23Sm100TmaWarpSpecializedILi1ELi1ELi64ELb0ELb0EEEJNS5_IJNSA_ILi128EEESG_SH_EEENS5_IJNSX_IS1O_SC_EENSX_ISG_SC_EEEEESJ_SK_SJ_SK_NS1J_6fusion15FusionCallbacksIS1N_NS1T_17LinearCombinationISJ_fSJ_fLNS_15FloatRoundStyleE2EEES1P_S1S_JEEENS4_5SM1004TMEM4LOAD26SM100_TMEM_LOAD_32dp32b64xENS4_13SM90_TMA_LOADENS16_INS17_ILi2ELi4ELi3EEES1A_NSX_INS5_IJS1B_SG_EEENS5_IJSG_SC_EEEEEEENS4_39AutoVectorizingCopyWithAssumedAlignmentILi128EEENS4_14SM90_TMA_STOREES28_S2A_S2A_EEEvvEEEEvNT_6ParamsE --------------------------
	.section	.nv.shared._ZN7cutlass13device_kernelINS_4gemm6kernel13GemmUniversalIN4cute5tupleIJiiiiEEENS1_10collective13CollectiveMmaINS1_35MainloopSm100TmaUmmaWarpSpecializedILi41ELi2ELi4ENS5_IJNS4_1CILi2EEESB_NSA_ILi1EEEEEEEENS5_IJNSA_ILi256EEENSA_ILi64EEENSA_ILi32EEEEEENS_12float_e4m3_tENS5_IJlSC_lEEESJ_SK_NS4_8TiledMMAINS4_8MMA_AtomIJNS4_10MMA_TraitsINS4_25SM100_MMA_F8F6F4_2x1SM_SSEJSJ_SJ_fSF_SG_NS4_17integral_constantINS4_4UMMA5MajorELSR_0EEESS_NSP_INSQ_7ScaleInELST_0EEESU_EEEEEENS4_6LayoutINS5_IJSC_SC_SC_EEENS5_IJNSA_ILi0EEESZ_SZ_EEEEENS5_IJNS4_10UnderscoreES12_S12_EEEEENS4_28SM100_TMA_2SM_LOAD_MULTICASTENS4_14ComposedLayoutINS4_7SwizzleILi1ELi4ELi3EEENS4_18smem_ptr_flag_bitsILi8EEENSX_INS5_IJNSA_ILi8EEESH_EEENS5_IJSH_SC_EEEEEEEvNS4_8identityENS4_18SM100_TMA_2SM_LOADES1F_vS1G_EENS_8epilogue10collective18CollectiveEpilogueINS1J_23Sm100TmaWarpSpecializedILi1ELi1ELi64ELb0ELb0EEEJNS5_IJNSA_ILi128EEESG_SH_EEENS5_IJNSX_IS1O_SC_EENSX_ISG_SC_EEEEESJ_SK_SJ_SK_NS1J_6fusion15FusionCallbacksIS1N_NS1T_17LinearCombinationISJ_fSJ_fLNS_15FloatRoundStyleE2EEES1P_S1S_JEEENS4_5SM1004TMEM4LOAD26SM100_TMEM_LOAD_32dp32b64xENS4_13SM90_TMA_LOADENS16_INS17_ILi2ELi4ELi3EEES1A_NSX_INS5_IJS1B_SG_EEENS5_IJSG_SC_EEEEEEENS4_39AutoVectorizingCopyWithAssumedAlignmentILi128EEENS4_14SM90_TMA_STOREES28_S2A_S2A_EEEvvEEEEvNT_6ParamsE,"aw",@nobits
	.sectionflags	@""
	.align	16
	.zero		1024


//--------------------- .nv.shared.reserved.0     --------------------------
	.section	.nv.shared.reserved.0,"aw",@nobits
	.weak		__nv_reservedSMEM_offset_0_alias
	.size		__nv_reservedSMEM_offset_0_alias, 0, 64
	.other		__nv_reservedSMEM_offset_0_alias,@"STO_CUDA_RESERVED_SHARED STV_DEFAULT"
__nv_reservedSMEM_offset_0_alias:
	.zero		0
.nv.shared.reserved.0:
	.zero		64
	.weak		__nv_reservedSMEM_tcgen05_partition
	.type		__nv_reservedSMEM_tcgen05_partition,@object
	.size		__nv_reservedSMEM_tcgen05_partition,(.L_0 - __nv_reservedSMEM_tcgen05_partition)
__nv_reservedSMEM_tcgen05_partition:
	.zero		32
.L_0:


//--------------------- .nv.global                --------------------------
	.section	.nv.global,"aw",@nobits
.nv.global:
	.type		_ZN40_INTERNAL_63a6a2bc_4_k_cu_17a52df6_327834cute1_E,@object
	.size		_ZN40_INTERNAL_63a6a2bc_4_k_cu_17a52df6_327834cute1_E,(_ZN40_INTERNAL_63a6a2bc_4_k_cu_17a52df6_327834cuda3std3__45__cpo6cbeginE - _ZN40_INTERNAL_63a6a2bc_4_k_cu_17a52df6_327834cute1_E)
_ZN40_INTERNAL_63a6a2bc_4_k_cu_17a52df6_327834cute1_E:
	.zero		1
	.type		_ZN40_INTERNAL_63a6a2bc_4_k_cu_17a52df6_327834cuda3std3__45__cpo6cbeginE,@object
	.size		_ZN40_INTERNAL_63a6a2bc_4_k_cu_17a52df6_327834cuda3std3__45__cpo6cbeginE,(_ZN40_INTERNAL_63a6a2bc_4_k_cu_17a52df6_327834cuda3std3__48in_placeE - _ZN40_INTERNAL_63a6a2bc_4_k_cu_17a52df6_327834cuda3std3__45__cpo6cbeginE)
_ZN40_INTERNAL_63a6a2bc_4_k_cu_17a52df6_327834cuda3std3__45__cpo6cbeginE:
	.zero		1
	.type		_ZN40_INTERNAL_63a6a2bc_4_k_cu_17a52df6_327834cuda3std3__48in_placeE,@object
	.size		_ZN40_INTERNAL_63a6a2bc_4_k_cu_17a52df6_327834cuda3std3__48in_placeE,(_ZN40_INTERNAL_63a6a2bc_4_k_cu_17a52df6_327834cuda3std6ranges3__45__cpo9iter_moveE - _ZN40_INTERNAL_63a6a2bc_4_k_cu_17a52df6_327834cuda3std3__48in_placeE)
_ZN40_INTERNAL_63a6a2bc_4_k_cu_17a52df6_327834cuda3std3__48in_placeE:
	.zero		1
	.type		_ZN40_INTERNAL_63a6a2bc_4_k_cu_17a52df6_327834cuda3std6ranges3__45__cpo9iter_moveE,@object
	.size		_ZN40_INTERNAL_63a6a2bc_4_k_cu_17a52df6_327834cuda3std6ranges3__45__cpo9iter_moveE,(_ZN40_INTERNAL_63a6a2bc_4_k_cu_17a52df6_327834cuda3std3__45__cpo5beginE - _ZN40_INTERNAL_63a6a2bc_4_k_cu_17a52df6_327834cuda3std6ranges3__45__cpo9iter_moveE)
_ZN40_INTERNAL_63a6a2bc_4_k_cu_17a52df6_327834cuda3std6ranges3__45__cpo9iter_moveE:
	.zero		1
	.type		_ZN40_INTERNAL_63a6a2bc_4_k_cu_17a52df6_327834cuda3std3__45__cpo5beginE,@object
	.size		_ZN40_INTERNAL_63a6a2bc_4_k_cu_17a52df6_327834cuda3std3__45__cpo5beginE,(_ZN40_INTERNAL_63a6a2bc_4_k_cu_17a52df6_327834cuda3std3__442_GLOBAL__N__63a6a2bc_4_k_cu_17a52df6_327836ignoreE - _ZN40_INTERNAL_63a6a2bc_4_k_cu_17a52df6_327834cuda3std3__45__cpo5beginE)
_ZN40_INTERNAL_63a6a2bc_4_k_cu_17a52df6_327834cuda3std3__45__cpo5beginE:
	.zero		1
	.type		_ZN40_INTERNAL_63a6a2bc_4_k_cu_17a52df6_327834cuda3std3__442_GLOBAL__N__63a6a2bc_4_k_cu_17a52df6_327836ignoreE,@object
	.size		_ZN40_INTERNAL_63a6a2bc_4_k_cu_17a52df6_327834cuda3std3__442_GLOBAL__N__63a6a2bc_4_k_cu_17a52df6_327836ignoreE,(_ZN40_INTERNAL_63a6a2bc_4_k_cu_17a52df6_327834cute7productE - _ZN40_INTERNAL_63a6a2bc_4_k_cu_17a52df6_327834cuda3std3__442_GLOBAL__N__63a6a2bc_4_k_cu_17a52df6_327836ignoreE)
_ZN40_INTERNAL_63a6a2bc_4_k_cu_17a52df6_327834cuda3std3__442_GLOBAL__N__63a6a2bc_4_k_cu_17a52df6_327836ignoreE:
	.zero		1
	.type		_ZN40_INTERNAL_63a6a2bc_4_k_cu_17a52df6_327834cute7productE,@object
	.size		_ZN40_INTERNAL_63a6a2bc_4_k_cu_17a52df6_327834cute7productE,(_ZN40_INTERNAL_63a6a2bc_4_k_cu_17a52df6_327834cuda3std3__45__cpo3endE - _ZN40_INTERNAL_63a6a2bc_4_k_cu_17a52df6_327834cute7productE)
_ZN40_INTERNAL_63a6a2bc_4_k_cu_17a52df6_327834cute7productE:
	.zero		1
	.type		_ZN40_INTERNAL_63a6a2bc_4_k_cu_17a52df6_327834cuda3std3__45__cpo3endE,@object
	.size		_ZN40_INTERNAL_63a6a2bc_4_k_cu_17a52df6_327834cuda3std3__45__cpo3endE,(_ZN40_INTERNAL_63a6a2bc_4_k_cu_17a52df6_327834cuda3std3__419piecewise_constructE - _ZN40_INTERNAL_63a6a2bc_4_k_cu_17a52df6_327834cuda3std3__45__cpo3endE)
_ZN40_INTERNAL_63a6a2bc_4_k_cu_17a52df6_327834cuda3std3__45__cpo3endE:
	.zero		1
	.type		_ZN40_INTERNAL_63a6a2bc_4_k_cu_17a52df6_327834cuda3std3__419piecewise_constructE,@object
	.size		_ZN40_INTERNAL_63a6a2bc_4_k_cu_17a52df6_327834cuda3std3__419piecewise_constructE,(_ZN40_INTERNAL_63a6a2bc_4_k_cu_17a52df6_327834cuda3std3__45__cpo4cendE - _ZN40_INTERNAL_63a6a2bc_4_k_cu_17a52df6_327834cuda3std3__419piecewise_constructE)
_ZN40_INTERNAL_63a6a2bc_4_k_cu_17a52df6_327834cuda3std3__419piecewise_constructE:
	.zero		1
	.type		_ZN40_INTERNAL_63a6a2bc_4_k_cu_17a52df6_327834cuda3std3__45__cpo4cendE,@object
	.size		_ZN40_INTERNAL_63a6a2bc_4_k_cu_17a52df6_327834cuda3std3__45__cpo4cendE,(_ZN40_INTERNAL_63a6a2bc_4_k_cu_17a52df6_327834cuda3std6ranges3__45__cpo4swapE - _ZN40_INTERNAL_63a6a2bc_4_k_cu_17a52df6_327834cuda3std3__45__cpo4cendE)
_ZN40_INTERNAL_63a6a2bc_4_k_cu_17a52df6_327834cuda3std3__45__cpo4cendE:
	.zero		1
	.type		_ZN40_INTERNAL_63a6a2bc_4_k_cu_17a52df6_327834cuda3std6ranges3__45__cpo4swapE,@object
	.size		_ZN40_INTERNAL_63a6a2bc_4_k_cu_17a52df6_327834cuda3std6ranges3__45__cpo4swapE,(.L_10 - _ZN40_INTERNAL_63a6a2bc_4_k_cu_17a52df6_327834cuda3std6ranges3__45__cpo4swapE)
_ZN40_INTERNAL_63a6a2bc_4_k_cu_17a52df6_327834cuda3std6ranges3__45__cpo4swapE:
	.zero		1
.L_10:


//--------------------- .nv.constant0._ZN7cutlass13device_kernelINS_4gemm6kernel13GemmUniversalIN4cute5tupleIJiiiiEEENS1_10collective13CollectiveMmaINS1_35MainloopSm100TmaUmmaWarpSpecializedILi41ELi2ELi4ENS5_IJNS4_1CILi2EEESB_NSA_ILi1EEEEEEEENS5_IJNSA_ILi256EEENSA_ILi64EEENSA_ILi32EEEEEENS_12float_e4m3_tENS5_IJlSC_lEEESJ_SK_NS4_8TiledMMAINS4_8MMA_AtomIJNS4_10MMA_TraitsINS4_25SM100_MMA_F8F6F4_2x1SM_SSEJSJ_SJ_fSF_SG_NS4_17integral_constantINS4_4UMMA5MajorELSR_0EEESS_NSP_INSQ_7ScaleInELST_0EEESU_EEEEEENS4_6LayoutINS5_IJSC_SC_SC_EEENS5_IJNSA_ILi0EEESZ_SZ_EEEEENS5_IJNS4_10UnderscoreES12_S12_EEEEENS4_28SM100_TMA_2SM_LOAD_MULTICASTENS4_14ComposedLayoutINS4_7SwizzleILi1ELi4ELi3EEENS4_18smem_ptr_flag_bitsILi8EEENSX_INS5_IJNSA_ILi8EEESH_EEENS5_IJSH_SC_EEEEEEEvNS4_8identityENS4_18SM100_TMA_2SM_LOADES1F_vS1G_EENS_8epilogue10collective18CollectiveEpilogueINS1J_23Sm100TmaWarpSpecializedILi1ELi1ELi64ELb0ELb0EEEJNS5_IJNSA_ILi128EEESG_SH_EEENS5_IJNSX_IS1O_SC_EENSX_ISG_SC_EEEEESJ_SK_SJ_SK_NS1J_6fusion15FusionCallbacksIS1N_NS1T_17LinearCombinationISJ_fSJ_fLNS_15FloatRoundStyleE2EEES1P_S1S_JEEENS4_5SM1004TMEM4LOAD26SM100_TMEM_LOAD_32dp32b64xENS4_13SM90_TMA_LOADENS16_INS17_ILi2ELi4ELi3EEES1A_NSX_INS5_IJS1B_SG_EEENS5_IJSG_SC_EEEEEEENS4_39AutoVectorizingCopyWithAssumedAlignmentILi128EEENS4_14SM90_TMA_STOREES28_S2A_S2A_EEEvvEEEEvNT_6ParamsE --------------------------
	.section	.nv.constant0._ZN7cutlass13device_kernelINS_4gemm6kernel13GemmUniversalIN4cute5tupleIJiiiiEEENS1_10collective13CollectiveMmaINS1_35MainloopSm100TmaUmmaWarpSpecializedILi41ELi2ELi4ENS5_IJNS4_1CILi2EEESB_NSA_ILi1EEEEEEEENS5_IJNSA_ILi256EEENSA_ILi64EEENSA_ILi32EEEEEENS_12float_e4m3_tENS5_IJlSC_lEEESJ_SK_NS4_8TiledMMAINS4_8MMA_AtomIJNS4_10MMA_TraitsINS4_25SM100_MMA_F8F6F4_2x1SM_SSEJSJ_SJ_fSF_SG_NS4_17integral_constantINS4_4UMMA5MajorELSR_0EEESS_NSP_INSQ_7ScaleInELST_0EEESU_EEEEEENS4_6LayoutINS5_IJSC_SC_SC_EEENS5_IJNSA_ILi0EEESZ_SZ_EEEEENS5_IJNS4_10UnderscoreES12_S12_EEEEENS4_28SM100_TMA_2SM_LOAD_MULTICASTENS4_14ComposedLayoutINS4_7SwizzleILi1ELi4ELi3EEENS4_18smem_ptr_flag_bitsILi8EEENSX_INS5_IJNSA_ILi8EEESH_EEENS5_IJSH_SC_EEEEEEEvNS4_8identityENS4_18SM100_TMA_2SM_LOADES1F_vS1G_EENS_8epilogue10collective18CollectiveEpilogueINS1J_23Sm100TmaWarpSpecializedILi1ELi1ELi64ELb0ELb0EEEJNS5_IJNSA_ILi128EEESG_SH_EEENS5_IJNSX_IS1O_SC_EENSX_ISG_SC_EEEEESJ_SK_SJ_SK_NS1J_6fusion15FusionCallbacksIS1N_NS1T_17LinearCombinationISJ_fSJ_fLNS_15FloatRoundStyleE2EEES1P_S1S_JEEENS4_5SM1004TMEM4LOAD26SM100_TMEM_LOAD_32dp32b64xENS4_13SM90_TMA_LOADENS16_INS17_ILi2ELi4ELi3EEES1A_NSX_INS5_IJS1B_SG_EEENS5_IJSG_SC_EEEEEEENS4_39AutoVectorizingCopyWithAssumedAlignmentILi128EEENS4_14SM90_TMA_STOREES28_S2A_S2A_EEEvvEEEEvNT_6ParamsE,"a",@progbits
	.sectionflags	@""
	.align	4
.nv.constant0._ZN7cutlass13device_kernelINS_4gemm6kernel13GemmUniversalIN4cute5tupleIJiiiiEEENS1_10collective13CollectiveMmaINS1_35MainloopSm100TmaUmmaWarpSpecializedILi41ELi2ELi4ENS5_IJNS4_1CILi2EEESB_NSA_ILi1EEEEEEEENS5_IJNSA_ILi256EEENSA_ILi64EEENSA_ILi32EEEEEENS_12float_e4m3_tENS5_IJlSC_lEEESJ_SK_NS4_8TiledMMAINS4_8MMA_AtomIJNS4_10MMA_TraitsINS4_25SM100_MMA_F8F6F4_2x1SM_SSEJSJ_SJ_fSF_SG_NS4_17integral_constantINS4_4UMMA5MajorELSR_0EEESS_NSP_INSQ_7ScaleInELST_0EEESU_EEEEEENS4_6LayoutINS5_IJSC_SC_SC_EEENS5_IJNSA_ILi0EEESZ_SZ_EEEEENS5_IJNS4_10UnderscoreES12_S12_EEEEENS4_28SM100_TMA_2SM_LOAD_MULTICASTENS4_14ComposedLayoutINS4_7SwizzleILi1ELi4ELi3EEENS4_18smem_ptr_flag_bitsILi8EEENSX_INS5_IJNSA_ILi8EEESH_EEENS5_IJSH_SC_EEEEEEEvNS4_8identityENS4_18SM100_TMA_2SM_LOADES1F_vS1G_EENS_8epilogue10collective18CollectiveEpilogueINS1J_23Sm100TmaWarpSpecializedILi1ELi1ELi64ELb0ELb0EEEJNS5_IJNSA_ILi128EEESG_SH_EEENS5_IJNSX_IS1O_SC_EENSX_ISG_SC_EEEEESJ_SK_SJ_SK_NS1J_6fusion15FusionCallbacksIS1N_NS1T_17LinearCombinationISJ_fSJ_fLNS_15FloatRoundStyleE2EEES1P_S1S_JEEENS4_5SM1004TMEM4LOAD26SM100_TMEM_LOAD_32dp32b64xENS4_13SM90_TMA_LOADENS16_INS17_ILi2ELi4ELi3EEES1A_NSX_INS5_IJS1B_SG_EEENS5_IJSG_SC_EEEEEEENS4_39AutoVectorizingCopyWithAssumedAlignmentILi128EEENS4_14SM90_TMA_STOREES28_S2A_S2A_EEEvvEEEEvNT_6ParamsE:
	.zero		2944


//--------------------- SYMBOLS --------------------------

	.type		.nv.reservedSmem.offset0,@object
	.size		.nv.reservedSmem.offset0,0x4
	.type		.nv.reservedSmem.cap,@object
	.size		.nv.reservedSmem.cap,0x4
	.type		__assertfail,@function
